// auto-generated by cutlass_sweep.epilogue — config: {"arch": "sm_90", "cluster_m": 1, "cluster_n": 1, "dtype": "fp16", "fusion": "bias_relu", "tile_k": 64, "tile_m": 256, "tile_n": 128}
#include "cutlass/cutlass.h"
#include "cutlass/gemm/collective/collective_builder.hpp"
#include "cutlass/gemm/device/gemm_universal_adapter.h"
#include "cutlass/gemm/kernel/gemm_universal.hpp"
#include "cutlass/epilogue/collective/collective_builder.hpp"
#include "cutlass/epilogue/fusion/operations.hpp"
#include "cutlass/epilogue/thread/activation.h"

using Elem = cutlass::half_t;
using Acc  = float;
using TileShape    = cute::Shape<cute::_256, cute::_128, cute::_64>;
using ClusterShape = cute::Shape<cute::_1, cute::_1, cute::_1>;
using FusionOp     = cutlass::epilogue::fusion::LinCombPerRowBiasEltAct<cutlass::epilogue::thread::ReLU, Elem, Acc>;

using CollectiveEpilogue = typename cutlass::epilogue::collective::CollectiveBuilder<
    cutlass::arch::Sm90, cutlass::arch::OpClassTensorOp,
    TileShape, ClusterShape,
    cutlass::epilogue::collective::EpilogueTileAuto,
    Acc, Acc,
    Elem, cutlass::layout::RowMajor, 128 / cutlass::sizeof_bits<Elem>::value,
    Elem, cutlass::layout::RowMajor, 128 / cutlass::sizeof_bits<Elem>::value,
    cutlass::epilogue::TmaWarpSpecializedCooperative,
    FusionOp
  >::CollectiveOp;

using CollectiveMainloop = typename cutlass::gemm::collective::CollectiveBuilder<
    cutlass::arch::Sm90, cutlass::arch::OpClassTensorOp,
    Elem, cutlass::layout::RowMajor, 128 / cutlass::sizeof_bits<Elem>::value,
    Elem, cutlass::layout::ColumnMajor, 128 / cutlass::sizeof_bits<Elem>::value,
    Acc,
    TileShape, ClusterShape,
    cutlass::gemm::collective::StageCountAutoCarveout<
        static_cast<int>(sizeof(typename CollectiveEpilogue::SharedStorage))>,
    cutlass::gemm::KernelTmaWarpSpecializedCooperative
  >::CollectiveOp;

using GemmKernel = cutlass::gemm::kernel::GemmUniversal<
    cute::Shape<int,int,int,int>, CollectiveMainloop, CollectiveEpilogue>;
using Gemm = cutlass::gemm::device::GemmUniversalAdapter<GemmKernel>;

auto* _anchor = &cutlass::device_kernel<GemmKernel>;


// ===== COMPILED SASS (sm_90a) =====

	.target	sm_90a

	.elftype	@"ET_EXEC"


//--------------------- .note.nv.tkinfo           --------------------------
	.section	.note.nv.tkinfo,"",@"SHT_NOTE"
	.sectionflags	@"SHF_NOTE_NV_TKINFO"
	.tkinfo
        /*0018*/ 	.word	0x00000002
        /*0030*/ 	.string	""
        /*0030*/ 	.string	"ptxas"
        /*0030*/ 	.string	"Cuda compilation tools, release 13.0, V13.0.88"
        /*0030*/ 	.string	"Build cuda_13.0.r13.0/compiler.36424714_0"
        /*0030*/ 	.string	"-arch sm_90a -m 64 "



//--------------------- .note.nv.cuinfo           --------------------------
	.section	.note.nv.cuinfo,"",@"SHT_NOTE"
	.sectionflags	@"SHF_NOTE_NV_CUINFO"
        /*0018*/ 	.short	0x0002
        /*001a*/ 	.short	0x005a
        /*001c*/ 	.short	0x0082
	.zero		2


//--------------------- .nv.info                  --------------------------
	.section	.nv.info,"",@"SHT_CUDA_INFO"
	.align	4


	//----- nvinfo : EIATTR_REGCOUNT
	.align		4
        /*0000*/ 	.byte	0x04, 0x2f
        /*0002*/ 	.short	(.L_18 - .L_17)
	.align		4
.L_17:
        /*0004*/ 	.word	index@(_ZN7cutlass13device_kernelINS_4gemm6kernel13GemmUniversalIN4cute5tupleIJiiiiEEENS1_10collective13CollectiveMmaINS1_34MainloopSm90TmaGmmaWarpSpecializedILi4ENS5_IJNS4_1CILi1EEESB_SB_EEENS1_35KernelTmaWarpSpecializedCooperativeEEENS5_IJNSA_ILi256EEENSA_ILi128EEENSA_ILi64EEEEEENS_6half_tENS5_IJlSB_lEEESJ_SK_NS4_8TiledMMAINS4_8MMA_AtomIJNS4_4SM904GMMA26MMA_64x128x16_F32F16F16_SSILNSO_5MajorE0ELSQ_0ELNSO_7ScaleInE1ELSR_1EEEEEENS4_6LayoutINS5_IJNSA_ILi2EEESB_SB_EEENS5_IJSB_NSA_ILi0EEESX_EEEEENS5_IJNS4_10UnderscoreES10_S10_EEEEENS4_13SM90_TMA_LOADENS4_14ComposedLayoutINS4_7SwizzleILi3ELi4ELi3EEENS4_18smem_ptr_flag_bitsILi16EEENSU_INS5_IJNSA_ILi8EEESH_EEENS5_IJSH_SB_EEEEEEEvNS4_8identityES13_S1D_vS1E_EENS_8epilogue10collective18CollectiveEpilogueINS1G_22Sm90TmaWarpSpecializedILi4ELi2ELi16ELb1ELb0EEEJSI_NS5_IJSG_NSA_ILi32EEEEEESJ_SK_SJ_SK_NS1G_6fusion15FusionCallbacksIS1K_NS1N_23LinCombPerRowBiasEltActINS1G_6thread4ReLuESJ_fSJ_SJ_fLi8ELNS_15FloatRoundStyleE2EEESI_S1M_JEEES13_NS14_INS15_ILi2ELi4ELi3EEES18_NSU_INS5_IJS19_S1L_EEENS5_IJS1L_SB_EEEEEEENS4_17SM75_U32x4_LDSM_NENS4_14SM90_TMA_STOREES1Z_NS4_17SM90_U32x4_STSM_NENS4_9Copy_AtomIJS22_SJ_EEEvEEEvvEEEEvNT_6ParamsE)
        /*0008*/ 	.word	0x000000a8


	//----- nvinfo : EIATTR_FRAME_SIZE
	.align		4
.L_18:
        /*000c*/ 	.byte	0x04, 0x11
        /*000e*/ 	.short	(.L_20 - .L_19)
	.align		4
.L_19:
        /*0010*/ 	.word	index@(_ZN7cutlass13device_kernelINS_4gemm6kernel13GemmUniversalIN4cute5tupleIJiiiiEEENS1_10collective13CollectiveMmaINS1_34MainloopSm90TmaGmmaWarpSpecializedILi4ENS5_IJNS4_1CILi1EEESB_SB_EEENS1_35KernelTmaWarpSpecializedCooperativeEEENS5_IJNSA_ILi256EEENSA_ILi128EEENSA_ILi64EEEEEENS_6half_tENS5_IJlSB_lEEESJ_SK_NS4_8TiledMMAINS4_8MMA_AtomIJNS4_4SM904GMMA26MMA_64x128x16_F32F16F16_SSILNSO_5MajorE0ELSQ_0ELNSO_7ScaleInE1ELSR_1EEEEEENS4_6LayoutINS5_IJNSA_ILi2EEESB_SB_EEENS5_IJSB_NSA_ILi0EEESX_EEEEENS5_IJNS4_10UnderscoreES10_S10_EEEEENS4_13SM90_TMA_LOADENS4_14ComposedLayoutINS4_7SwizzleILi3ELi4ELi3EEENS4_18smem_ptr_flag_bitsILi16EEENSU_INS5_IJNSA_ILi8EEESH_EEENS5_IJSH_SB_EEEEEEEvNS4_8identityES13_S1D_vS1E_EENS_8epilogue10collective18CollectiveEpilogueINS1G_22Sm90TmaWarpSpecializedILi4ELi2ELi16ELb1ELb0EEEJSI_NS5_IJSG_NSA_ILi32EEEEEESJ_SK_SJ_SK_NS1G_6fusion15FusionCallbacksIS1K_NS1N_23LinCombPerRowBiasEltActINS1G_6thread4ReLuESJ_fSJ_SJ_fLi8ELNS_15FloatRoundStyleE2EEESI_S1M_JEEES13_NS14_INS15_ILi2ELi4ELi3EEES18_NSU_INS5_IJS19_S1L_EEENS5_IJS1L_SB_EEEEEEENS4_17SM75_U32x4_LDSM_NENS4_14SM90_TMA_STOREES1Z_NS4_17SM90_U32x4_STSM_NENS4_9Copy_AtomIJS22_SJ_EEEvEEEvvEEEEvNT_6ParamsE)
        /*0014*/ 	.word	0x00000000


	//----- nvinfo : EIATTR_MIN_STACK_SIZE
	.align		4
.L_20:
        /*0018*/ 	.byte	0x04, 0x12
        /*001a*/ 	.short	(.L_22 - .L_21)
	.align		4
.L_21:
        /*001c*/ 	.word	index@(_ZN7cutlass13device_kernelINS_4gemm6kernel13GemmUniversalIN4cute5tupleIJiiiiEEENS1_10collective13CollectiveMmaINS1_34MainloopSm90TmaGmmaWarpSpecializedILi4ENS5_IJNS4_1CILi1EEESB_SB_EEENS1_35KernelTmaWarpSpecializedCooperativeEEENS5_IJNSA_ILi256EEENSA_ILi128EEENSA_ILi64EEEEEENS_6half_tENS5_IJlSB_lEEESJ_SK_NS4_8TiledMMAINS4_8MMA_AtomIJNS4_4SM904GMMA26MMA_64x128x16_F32F16F16_SSILNSO_5MajorE0ELSQ_0ELNSO_7ScaleInE1ELSR_1EEEEEENS4_6LayoutINS5_IJNSA_ILi2EEESB_SB_EEENS5_IJSB_NSA_ILi0EEESX_EEEEENS5_IJNS4_10UnderscoreES10_S10_EEEEENS4_13SM90_TMA_LOADENS4_14ComposedLayoutINS4_7SwizzleILi3ELi4ELi3EEENS4_18smem_ptr_flag_bitsILi16EEENSU_INS5_IJNSA_ILi8EEESH_EEENS5_IJSH_SB_EEEEEEEvNS4_8identityES13_S1D_vS1E_EENS_8epilogue10collective18CollectiveEpilogueINS1G_22Sm90TmaWarpSpecializedILi4ELi2ELi16ELb1ELb0EEEJSI_NS5_IJSG_NSA_ILi32EEEEEESJ_SK_SJ_SK_NS1G_6fusion15FusionCallbacksIS1K_NS1N_23LinCombPerRowBiasEltActINS1G_6thread4ReLuESJ_fSJ_SJ_fLi8ELNS_15FloatRoundStyleE2EEESI_S1M_JEEES13_NS14_INS15_ILi2ELi4ELi3EEES18_NSU_INS5_IJS19_S1L_EEENS5_IJS1L_SB_EEEEEEENS4_17SM75_U32x4_LDSM_NENS4_14SM90_TMA_STOREES1Z_NS4_17SM90_U32x4_STSM_NENS4_9Copy_AtomIJS22_SJ_EEEvEEEvvEEEEvNT_6ParamsE)
        /*0020*/ 	.word	0x00000000
.L_22:


//--------------------- .nv.compat                --------------------------
	.section	.nv.compat,"",@"SHT_CUDA_COMPAT_INFO"
	.align	4
        /*0000*/ 	.byte	0x02, 0x09, 0x01, 0x00, 0x02, 0x02, 0x04, 0x00, 0x02, 0x05, 0x05, 0x00, 0x03, 0x07, 0x01, 0x01
        /*0010*/ 	.byte	0x02, 0x03, 0x01, 0x00, 0x02, 0x06, 0x01, 0x00, 0x04, 0x0b, 0x08, 0x00, 0x00, 0x00, 0x00, 0x00
        /*0020*/ 	.byte	0x00, 0x00, 0x00, 0x00


//--------------------- .nv.info._ZN7cutlass13device_kernelINS_4gemm6kernel13GemmUniversalIN4cute5tupleIJiiiiEEENS1_10collective13CollectiveMmaINS1_34MainloopSm90TmaGmmaWarpSpecializedILi4ENS5_IJNS4_1CILi1EEESB_SB_EEENS1_35KernelTmaWarpSpecializedCooperativeEEENS5_IJNSA_ILi256EEENSA_ILi128EEENSA_ILi64EEEEEENS_6half_tENS5_IJlSB_lEEESJ_SK_NS4_8TiledMMAINS4_8MMA_AtomIJNS4_4SM904GMMA26MMA_64x128x16_F32F16F16_SSILNSO_5MajorE0ELSQ_0ELNSO_7ScaleInE1ELSR_1EEEEEENS4_6LayoutINS5_IJNSA_ILi2EEESB_SB_EEENS5_IJSB_NSA_ILi0EEESX_EEEEENS5_IJNS4_10UnderscoreES10_S10_EEEEENS4_13SM90_TMA_LOADENS4_14ComposedLayoutINS4_7SwizzleILi3ELi4ELi3EEENS4_18smem_ptr_flag_bitsILi16EEENSU_INS5_IJNSA_ILi8EEESH_EEENS5_IJSH_SB_EEEEEEEvNS4_8identityES13_S1D_vS1E_EENS_8epilogue10collective18CollectiveEpilogueINS1G_22Sm90TmaWarpSpecializedILi4ELi2ELi16ELb1ELb0EEEJSI_NS5_IJSG_NSA_ILi32EEEEEESJ_SK_SJ_SK_NS1G_6fusion15FusionCallbacksIS1K_NS1N_23LinCombPerRowBiasEltActINS1G_6thread4ReLuESJ_fSJ_SJ_fLi8ELNS_15FloatRoundStyleE2EEESI_S1M_JEEES13_NS14_INS15_ILi2ELi4ELi3EEES18_NSU_INS5_IJS19_S1L_EEENS5_IJS1L_SB_EEEEEEENS4_17SM75_U32x4_LDSM_NENS4_14SM90_TMA_STOREES1Z_NS4_17SM90_U32x4_STSM_NENS4_9Copy_AtomIJS22_SJ_EEEvEEEvvEEEEvNT_6ParamsE --------------------------
	.section	.nv.info._ZN7cutlass13device_kernelINS_4gemm6kernel13GemmUniversalIN4cute5tupleIJiiiiEEENS1_10collective13CollectiveMmaINS1_34MainloopSm90TmaGmmaWarpSpecializedILi4ENS5_IJNS4_1CILi1EEESB_SB_EEENS1_35KernelTmaWarpSpecializedCooperativeEEENS5_IJNSA_ILi256EEENSA_ILi128EEENSA_ILi64EEEEEENS_6half_tENS5_IJlSB_lEEESJ_SK_NS4_8TiledMMAINS4_8MMA_AtomIJNS4_4SM904GMMA26MMA_64x128x16_F32F16F16_SSILNSO_5MajorE0ELSQ_0ELNSO_7ScaleInE1ELSR_1EEEEEENS4_6LayoutINS5_IJNSA_ILi2EEESB_SB_EEENS5_IJSB_NSA_ILi0EEESX_EEEEENS5_IJNS4_10UnderscoreES10_S10_EEEEENS4_13SM90_TMA_LOADENS4_14ComposedLayoutINS4_7SwizzleILi3ELi4ELi3EEENS4_18smem_ptr_flag_bitsILi16EEENSU_INS5_IJNSA_ILi8EEESH_EEENS5_IJSH_SB_EEEEEEEvNS4_8identityES13_S1D_vS1E_EENS_8epilogue10collective18CollectiveEpilogueINS1G_22Sm90TmaWarpSpecializedILi4ELi2ELi16ELb1ELb0EEEJSI_NS5_IJSG_NSA_ILi32EEEEEESJ_SK_SJ_SK_NS1G_6fusion15FusionCallbacksIS1K_NS1N_23LinCombPerRowBiasEltActINS1G_6thread4ReLuESJ_fSJ_SJ_fLi8ELNS_15FloatRoundStyleE2EEESI_S1M_JEEES13_NS14_INS15_ILi2ELi4ELi3EEES18_NSU_INS5_IJS19_S1L_EEENS5_IJS1L_SB_EEEEEEENS4_17SM75_U32x4_LDSM_NENS4_14SM90_TMA_STOREES1Z_NS4_17SM90_U32x4_STSM_NENS4_9Copy_AtomIJS22_SJ_EEEvEEEvvEEEEvNT_6ParamsE,"",@"SHT_CUDA_INFO"
	.sectionflags	@""
	.align	4


	//----- nvinfo : EIATTR_CUDA_API_VERSION
	.align		4
        /*0000*/ 	.byte	0x04, 0x37
        /*0002*/ 	.short	(.L_24 - .L_23)
.L_23:
        /*0004*/ 	.word	0x00000082


	//----- nvinfo : EIATTR_KPARAM_INFO
	.align		4
.L_24:
        /*0008*/ 	.byte	0x04, 0x17
        /*000a*/ 	.short	(.L_26 - .L_25)
.L_25:
        /*000c*/ 	.word	0x00000000
        /*0010*/ 	.short	0x0000
        /*0012*/ 	.short	0x0070
        /*0014*/ 	.byte	0x00, 0xf0, 0x01, 0x1c


	//----- nvinfo : EIATTR_SPARSE_MMA_MASK
	.align		4
.L_26:
        /*0018*/ 	.byte	0x03, 0x50
        /*001a*/ 	.short	0x0000


	//----- nvinfo : EIATTR_MAXREG_COUNT
	.align		4
        /*001c*/ 	.byte	0x03, 0x1b
        /*001e*/ 	.short	0x00a8


	//----- nvinfo : EIATTR_NUM_BARRIERS
	.align		4
        /*0020*/ 	.byte	0x02, 0x4c
        /*0022*/ 	.byte	0x02
	.zero		1


	//----- nvinfo : EIATTR_EXTERNS
	.align		4
        /*0024*/ 	.byte	0x04, 0x0f
        /*0026*/ 	.short	(.L_28 - .L_27)


	//   ....[0]....
	.align		4
.L_27:
        /*0028*/ 	.word	index@(__assertfail)


	//----- nvinfo : EIATTR_MERCURY_ISA_VERSION
	.align		4
.L_28:
        /*002c*/ 	.byte	0x03, 0x5f
        /*002e*/ 	.short	0x0101


	//----- nvinfo : EIATTR_INT_WARP_WIDE_INSTR_OFFSETS
	.align		4
        /*0030*/ 	.byte	0x04, 0x31
        /*0032*/ 	.short	(.L_30 - .L_29)


	//   ....[0]....
.L_29:
        /*0034*/ 	.word	0x000008c0


	//   ....[1]....
        /*0038*/ 	.word	0x000008d0


	//   ....[2]....
        /*003c*/ 	.word	0x00000950


	//----- nvinfo : EIATTR_COOP_GROUP_MASK_REGIDS
	.align		4
.L_30:
        /*0040*/ 	.byte	0x04, 0x29
        /*0042*/ 	.short	(.L_32 - .L_31)


	//   ....[0]....
.L_31:
        /*0044*/ 	.word	0xffffffff


	//   ....[1]....
        /*0048*/ 	.word	0xffffffff


	//   ....[2]....
        /*004c*/ 	.word	0xffffffff


	//   ....[3]....
        /*0050*/ 	.word	0xffffffff


	//   ....[4]....
        /*0054*/ 	.word	0xffffffff


	//   ....[5]....
        /*0058*/ 	.word	0xffffffff


	//----- nvinfo : EIATTR_COOP_GROUP_INSTR_OFFSETS
	.align		4
.L_32:
        /*005c*/ 	.byte	0x04, 0x28
        /*005e*/ 	.short	(.L_34 - .L_33)


	//   ....[0]....
.L_33:
        /*0060*/ 	.word	0x00000070


	//   ....[1]....
        /*0064*/ 	.word	0x00000080


	//   ....[2]....
        /*0068*/ 	.word	0x00000440


	//   ....[3]....
        /*006c*/ 	.word	0x000005d0


	//   ....[4]....
        /*0070*/ 	.word	0x00000780


	//   ....[5]....
        /*0074*/ 	.word	0x000014e0


	//----- nvinfo : EIATTR_REG_RECONFIG
	.align		4
.L_34:
        /*0078*/ 	.byte	0x01, 0x54
	.zero		2


	//----- nvinfo : EIATTR_SYSCALL_OFFSETS
	.align		4
        /*007c*/ 	.byte	0x04, 0x46
        /*007e*/ 	.short	(.L_36 - .L_35)


	//   ....[0]....
.L_35:
        /*0080*/ 	.word	0x000016a0


	//   ....[1]....
        /*0084*/ 	.word	0x00002340


	//   ....[2]....
        /*0088*/ 	.word	0x00002430


	//----- nvinfo : EIATTR_MBARRIER_INSTR_OFFSETS
	.align		4
.L_36:
        /*008c*/ 	.byte	0x04, 0x39
        /*008e*/ 	.short	(.L_38 - .L_37)


	//   ....[0]....
.L_37:
        /*0090*/ 	.word	0x00000540
        /*0094*/ 	.word	0x000000ff
        /*0098*/ 	.word	0x00000000
        /*009c*/ 	.short	0x0100
        /*009e*/ 	.byte	0x08
	.zero		1


	//   ....[1]....
        /*00a0*/ 	.word	0x00000550
        /*00a4*/ 	.word	0x000000ff
        /*00a8*/ 	.word	0x00000020
        /*00ac*/ 	.short	0x0100
        /*00ae*/ 	.byte	0x08
	.zero		1


	//   ....[2]....
        /*00b0*/ 	.word	0x00000560
        /*00b4*/ 	.word	0x000000ff
        /*00b8*/ 	.word	0x00000008
        /*00bc*/ 	.short	0x0100
        /*00be*/ 	.byte	0x08
	.zero		1


	//   ....[3]....
        /*00c0*/ 	.word	0x00000570
        /*00c4*/ 	.word	0x000000ff
        /*00c8*/ 	.word	0x00000028
        /*00cc*/ 	.short	0x0100
        /*00ce*/ 	.byte	0x08
	.zero		1


	//   ....[4]....
        /*00d0*/ 	.word	0x00000580
        /*00d4*/ 	.word	0x000000ff
        /*00d8*/ 	.word	0x00000010
        /*00dc*/ 	.short	0x0100
        /*00de*/ 	.byte	0x08
	.zero		1


	//   ....[5]....
        /*00e0*/ 	.word	0x00000590
        /*00e4*/ 	.word	0x000000ff
        /*00e8*/ 	.word	0x00000030
        /*00ec*/ 	.short	0x0100
        /*00ee*/ 	.byte	0x08
	.zero		1


	//   ....[6]....
        /*00f0*/ 	.word	0x000005a0
        /*00f4*/ 	.word	0x000000ff
        /*00f8*/ 	.word	0x00000018
        /*00fc*/ 	.short	0x0100
        /*00fe*/ 	.byte	0x08
	.zero		1


	//   ....[7]....
        /*0100*/ 	.word	0x000005b0
        /*0104*/ 	.word	0x000000ff
        /*0108*/ 	.word	0x00000038
        /*010c*/ 	.short	0x0100
        /*010e*/ 	.byte	0x08
	.zero		1


	//   ....[8]....
        /*0110*/ 	.word	0x000006f0
        /*0114*/ 	.word	0x000000ff
        /*0118*/ 	.word	0x00000040
        /*011c*/ 	.short	0x0100
        /*011e*/ 	.byte	0x08
	.zero		1


	//   ....[9]....
        /*0120*/ 	.word	0x00000700
        /*0124*/ 	.word	0x000000ff
        /*0128*/ 	.word	0x00000060
        /*012c*/ 	.short	0x0100
        /*012e*/ 	.byte	0x08
	.zero		1


	//   ....[10]....
        /*0130*/ 	.word	0x00000710
        /*0134*/ 	.word	0x000000ff
        /*0138*/ 	.word	0x00000048
        /*013c*/ 	.short	0x0100
        /*013e*/ 	.byte	0x08
	.zero		1


	//   ....[11]....
        /*0140*/ 	.word	0x00000720
        /*0144*/ 	.word	0x000000ff
        /*0148*/ 	.word	0x00000068
        /*014c*/ 	.short	0x0100
        /*014e*/ 	.byte	0x08
	.zero		1


	//   ....[12]....
        /*0150*/ 	.word	0x00000730
        /*0154*/ 	.word	0x000000ff
        /*0158*/ 	.word	0x00000050
        /*015c*/ 	.short	0x0100
        /*015e*/ 	.byte	0x08
	.zero		1


	//   ....[13]....
        /*0160*/ 	.word	0x00000740
        /*0164*/ 	.word	0x000000ff
        /*0168*/ 	.word	0x00000070
        /*016c*/ 	.short	0x0100
        /*016e*/ 	.byte	0x08
	.zero		1


	//   ....[14]....
        /*0170*/ 	.word	0x00000750
        /*0174*/ 	.word	0x000000ff
        /*0178*/ 	.word	0x00000058
        /*017c*/ 	.short	0x0100
        /*017e*/ 	.byte	0x08
	.zero		1


	//   ....[15]....
        /*0180*/ 	.word	0x00000760
        /*0184*/ 	.word	0x000000ff
        /*0188*/ 	.word	0x00000078
        /*018c*/ 	.short	0x0100
        /*018e*/ 	.byte	0x08
	.zero		1


	//   ....[16]....
        /*0190*/ 	.word	0x000009f0
        /*0194*/ 	.word	0x000000ff
        /*0198*/ 	.word	0x00000080
        /*019c*/ 	.short	0x0100
        /*019e*/ 	.byte	0x08
	.zero		1


	//   ....[17]....
        /*01a0*/ 	.word	0x00000a50
        /*01a4*/ 	.word	0x000000ff
        /*01a8*/ 	.word	0x00000088
        /*01ac*/ 	.short	0x0100
        /*01ae*/ 	.byte	0x08
	.zero		1


	//   ....[18]....
        /*01b0*/ 	.word	0x00001720
        /*01b4*/ 	.word	0x00000003
        /*01b8*/ 	.word	0x00000000
        /*01bc*/ 	.short	0x010a
        /*01be*/ 	.byte	0x3f
	.zero		1


	//   ....[19]....
        /*01c0*/ 	.word	0x00001760
        /*01c4*/ 	.word	0x00000003
        /*01c8*/ 	.word	0x00000000
        /*01cc*/ 	.short	0x010a
        /*01ce*/ 	.byte	0x3f
	.zero		1


	//   ....[20]....
        /*01d0*/ 	.word	0x00001c10
        /*01d4*/ 	.word	0x000000ff
        /*01d8*/ 	.word	0x00000000
        /*01dc*/ 	.short	0x010a
        /*01de*/ 	.byte	0x08
	.zero		1


	//   ....[21]....
        /*01e0*/ 	.word	0x00001c50
        /*01e4*/ 	.word	0x000000ff
        /*01e8*/ 	.word	0x00000000
        /*01ec*/ 	.short	0x010a
        /*01ee*/ 	.byte	0x08
	.zero		1


	//   ....[22]....
        /*01f0*/ 	.word	0x00001ff0
        /*01f4*/ 	.word	0x000000ff
        /*01f8*/ 	.word	0x00000000
        /*01fc*/ 	.short	0x0101
        /*01fe*/ 	.byte	0x08
	.zero		1


	//   ....[23]....
        /*0200*/ 	.word	0x000021a0
        /*0204*/ 	.word	0x000000ff
        /*0208*/ 	.word	0x00000000
        /*020c*/ 	.short	0x0101
        /*020e*/ 	.byte	0x04
	.zero		1


	//   ....[24]....
        /*0210*/ 	.word	0x00002db0
        /*0214*/ 	.word	0x000000ff
        /*0218*/ 	.word	0x00000040
        /*021c*/ 	.short	0x010a
        /*021e*/ 	.byte	0x34
	.zero		1


	//   ....[25]....
        /*0220*/ 	.word	0x000035b0
        /*0224*/ 	.word	0x000000ff
        /*0228*/ 	.word	0x00000000
        /*022c*/ 	.short	0x0101
        /*022e*/ 	.byte	0x04
	.zero		1


	//   ....[26]....
        /*0230*/ 	.word	0x00003690
        /*0234*/ 	.word	0x0000000e
        /*0238*/ 	.word	0x00000040
        /*023c*/ 	.short	0x010a
        /*023e*/ 	.byte	0x3f
	.zero		1


	//   ....[27]....
        /*0240*/ 	.word	0x00003cb0
        /*0244*/ 	.word	0x000000ff
        /*0248*/ 	.word	0x00000000
        /*024c*/ 	.short	0x0101
        /*024e*/ 	.byte	0x04
	.zero		1


	//   ....[28]....
        /*0250*/ 	.word	0x00003da0
        /*0254*/ 	.word	0x0000000c
        /*0258*/ 	.word	0x00000040
        /*025c*/ 	.short	0x010a
        /*025e*/ 	.byte	0x3f
	.zero		1


	//   ....[29]....
        /*0260*/ 	.word	0x000043f0
        /*0264*/ 	.word	0x000000ff
        /*0268*/ 	.word	0x00000000
        /*026c*/ 	.short	0x0101
        /*026e*/ 	.byte	0x04
	.zero		1


	//   ....[30]....
        /*0270*/ 	.word	0x000044d0
        /*0274*/ 	.word	0x0000000d
        /*0278*/ 	.word	0x00000040
        /*027c*/ 	.short	0x010a
        /*027e*/ 	.byte	0x3f
	.zero		1


	//   ....[31]....
        /*0280*/ 	.word	0x00004b30
        /*0284*/ 	.word	0x000000ff
        /*0288*/ 	.word	0x00000000
        /*028c*/ 	.short	0x0101
        /*028e*/ 	.byte	0x04
	.zero		1


	//   ....[32]....
        /*0290*/ 	.word	0x00004c20
        /*0294*/ 	.word	0x0000000c
        /*0298*/ 	.word	0x00000040
        /*029c*/ 	.short	0x010a
        /*029e*/ 	.byte	0x3f
	.zero		1


	//   ....[33]....
        /*02a0*/ 	.word	0x00005250
        /*02a4*/ 	.word	0x000000ff
        /*02a8*/ 	.word	0x00000000
        /*02ac*/ 	.short	0x0101
        /*02ae*/ 	.byte	0x04
	.zero		1


	//   ....[34]....
        /*02b0*/ 	.word	0x00005340
        /*02b4*/ 	.word	0x0000000c
        /*02b8*/ 	.word	0x00000040
        /*02bc*/ 	.short	0x010a
        /*02be*/ 	.byte	0x3f
	.zero		1


	//   ....[35]....
        /*02c0*/ 	.word	0x00005970
        /*02c4*/ 	.word	0x000000ff
        /*02c8*/ 	.word	0x00000000
        /*02cc*/ 	.short	0x0101
        /*02ce*/ 	.byte	0x04
	.zero		1


	//   ....[36]....
        /*02d0*/ 	.word	0x00005a60
        /*02d4*/ 	.word	0x0000000c
        /*02d8*/ 	.word	0x00000040
        /*02dc*/ 	.short	0x010a
        /*02de*/ 	.byte	0x3f
	.zero		1


	//   ....[37]....
        /*02e0*/ 	.word	0x00006090
        /*02e4*/ 	.word	0x000000ff
        /*02e8*/ 	.word	0x00000000
        /*02ec*/ 	.short	0x0101
        /*02ee*/ 	.byte	0x04
	.zero		1


	//   ....[38]....
        /*02f0*/ 	.word	0x00006180
        /*02f4*/ 	.word	0x0000000c
        /*02f8*/ 	.word	0x00000040
        /*02fc*/ 	.short	0x010a
        /*02fe*/ 	.byte	0x3f
	.zero		1


	//   ....[39]....
        /*0300*/ 	.word	0x00006760
        /*0304*/ 	.word	0x000000ff
        /*0308*/ 	.word	0x00000000
        /*030c*/ 	.short	0x0101
        /*030e*/ 	.byte	0x04
	.zero		1


	//   ....[40]....
        /*0310*/ 	.word	0x00007140
        /*0314*/ 	.word	0x000000ff
        /*0318*/ 	.word	0x00000000
        /*031c*/ 	.short	0x0101
        /*031e*/ 	.byte	0x04
	.zero		1


	//   ....[41]....
        /*0320*/ 	.word	0x00007820
        /*0324*/ 	.word	0x000000ff
        /*0328*/ 	.word	0x00000088
        /*032c*/ 	.short	0x010a
        /*032e*/ 	.byte	0x04
	.zero		1


	//   ....[42]....
        /*0330*/ 	.word	0x00007c20
        /*0334*/ 	.word	0x000000ff
        /*0338*/ 	.word	0x00000060
        /*033c*/ 	.short	0x010a
        /*033e*/ 	.byte	0x0d
	.zero		1


	//   ....[43]....
        /*0340*/ 	.word	0x00007d10
        /*0344*/ 	.word	0x000000ff
        /*0348*/ 	.word	0x00000040
        /*034c*/ 	.short	0x010b
        /*034e*/ 	.byte	0x0d
	.zero		1


	//   ....[44]....
        /*0350*/ 	.word	0x00007d70
        /*0354*/ 	.word	0x000000ff
        /*0358*/ 	.word	0x00000000
        /*035c*/ 	.short	0x0101
        /*035e*/ 	.byte	0x10
	.zero		1


	//   ....[45]....
        /*0360*/ 	.word	0x00007da0
        /*0364*/ 	.word	0x000000ff
        /*0368*/ 	.word	0x00000068
        /*036c*/ 	.short	0x010a
        /*036e*/ 	.byte	0x0d
	.zero		1


	//   ....[46]....
        /*0370*/ 	.word	0x00007eb0
        /*0374*/ 	.word	0x000000ff
        /*0378*/ 	.word	0x00000048
        /*037c*/ 	.short	0x010b
        /*037e*/ 	.byte	0x0d
	.zero		1


	//   ....[47]....
        /*0380*/ 	.word	0x00007f20
        /*0384*/ 	.word	0x000000ff
        /*0388*/ 	.word	0x00000000
        /*038c*/ 	.short	0x0101
        /*038e*/ 	.byte	0x14
	.zero		1


	//   ....[48]....
        /*0390*/ 	.word	0x00007f50
        /*0394*/ 	.word	0x000000ff
        /*0398*/ 	.word	0x00000070
        /*039c*/ 	.short	0x010a
        /*039e*/ 	.byte	0x0d
	.zero		1


	//   ....[49]....
        /*03a0*/ 	.word	0x00008050
        /*03a4*/ 	.word	0x000000ff
        /*03a8*/ 	.word	0x00000050
        /*03ac*/ 	.short	0x010b
        /*03ae*/ 	.byte	0x0d
	.zero		1


	//   ....[50]....
        /*03b0*/ 	.word	0x000080b0
        /*03b4*/ 	.word	0x000000ff
        /*03b8*/ 	.word	0x00000000
        /*03bc*/ 	.short	0x0101
        /*03be*/ 	.byte	0x15
	.zero		1


	//   ....[51]....
        /*03c0*/ 	.word	0x000080e0
        /*03c4*/ 	.word	0x000000ff
        /*03c8*/ 	.word	0x00000078
        /*03cc*/ 	.short	0x010a
        /*03ce*/ 	.byte	0x0d
	.zero		1


	//   ....[52]....
        /*03d0*/ 	.word	0x000081e0
        /*03d4*/ 	.word	0x000000ff
        /*03d8*/ 	.word	0x00000058
        /*03dc*/ 	.short	0x010b
        /*03de*/ 	.byte	0x0d
	.zero		1


	//   ....[53]....
        /*03e0*/ 	.word	0x00008250
        /*03e4*/ 	.word	0x000000ff
        /*03e8*/ 	.word	0x00000000
        /*03ec*/ 	.short	0x0101
        /*03ee*/ 	.byte	0x1d
	.zero		1


	//   ....[54]....
        /*03f0*/ 	.word	0x00008290
        /*03f4*/ 	.word	0x000000ff
        /*03f8*/ 	.word	0x00000060
        /*03fc*/ 	.short	0x010a
        /*03fe*/ 	.byte	0x0d
	.zero		1


	//   ....[55]....
        /*0400*/ 	.word	0x00008380
        /*0404*/ 	.word	0x000000ff
        /*0408*/ 	.word	0x00000040
        /*040c*/ 	.short	0x010b
        /*040e*/ 	.byte	0x0d
	.zero		1


	//   ....[56]....
        /*0410*/ 	.word	0x000083c0
        /*0414*/ 	.word	0x000000ff
        /*0418*/ 	.word	0x00000000
        /*041c*/ 	.short	0x0101
        /*041e*/ 	.byte	0x10
	.zero		1


	//   ....[57]....
        /*0420*/ 	.word	0x000083f0
        /*0424*/ 	.word	0x000000ff
        /*0428*/ 	.word	0x00000068
        /*042c*/ 	.short	0x010a
        /*042e*/ 	.byte	0x0d
	.zero		1


	//   ....[58]....
        /*0430*/ 	.word	0x000084f0
        /*0434*/ 	.word	0x000000ff
        /*0438*/ 	.word	0x00000048
        /*043c*/ 	.short	0x010b
        /*043e*/ 	.byte	0x0d
	.zero		1


	//   ....[59]....
        /*0440*/ 	.word	0x00008530
        /*0444*/ 	.word	0x000000ff
        /*0448*/ 	.word	0x00000000
        /*044c*/ 	.short	0x0101
        /*044e*/ 	.byte	0x14
	.zero		1


	//   ....[60]....
        /*0450*/ 	.word	0x00008570
        /*0454*/ 	.word	0x000000ff
        /*0458*/ 	.word	0x00000070
        /*045c*/ 	.short	0x010a
        /*045e*/ 	.byte	0x0d
	.zero		1


	//   ....[61]....
        /*0460*/ 	.word	0x00008650
        /*0464*/ 	.word	0x000000ff
        /*0468*/ 	.word	0x00000050
        /*046c*/ 	.short	0x010b
        /*046e*/ 	.byte	0x0d
	.zero		1


	//   ....[62]....
        /*0470*/ 	.word	0x00008690
        /*0474*/ 	.word	0x000000ff
        /*0478*/ 	.word	0x00000000
        /*047c*/ 	.short	0x0101
        /*047e*/ 	.byte	0x15
	.zero		1


	//   ....[63]....
        /*0480*/ 	.word	0x000086c0
        /*0484*/ 	.word	0x000000ff
        /*0488*/ 	.word	0x00000078
        /*048c*/ 	.short	0x010a
        /*048e*/ 	.byte	0x0d
	.zero		1


	//   ....[64]....
        /*0490*/ 	.word	0x000087c0
        /*0494*/ 	.word	0x000000ff
        /*0498*/ 	.word	0x00000058
        /*049c*/ 	.short	0x010b
        /*049e*/ 	.byte	0x0d
	.zero		1


	//   ....[65]....
        /*04a0*/ 	.word	0x00008810
        /*04a4*/ 	.word	0x000000ff
        /*04a8*/ 	.word	0x00000000
        /*04ac*/ 	.short	0x0101
        /*04ae*/ 	.byte	0x1d
	.zero		1


	//   ....[66]....
        /*04b0*/ 	.word	0x00008ed0
        /*04b4*/ 	.word	0x00000000
        /*04b8*/ 	.word	0x00000060
        /*04bc*/ 	.short	0x010a
        /*04be*/ 	.byte	0x3f
	.zero		1


	//   ....[67]....
        /*04c0*/ 	.word	0x00008f10
        /*04c4*/ 	.word	0x00000000
        /*04c8*/ 	.word	0x00000068
        /*04cc*/ 	.short	0x010a
        /*04ce*/ 	.byte	0x3f
	.zero		1


	//   ....[68]....
        /*04d0*/ 	.word	0x00008f50
        /*04d4*/ 	.word	0x00000000
        /*04d8*/ 	.word	0x00000070
        /*04dc*/ 	.short	0x010a
        /*04de*/ 	.byte	0x3f
	.zero		1


	//   ....[69]....
        /*04e0*/ 	.word	0x00008fb0
        /*04e4*/ 	.word	0x00000000
        /*04e8*/ 	.word	0x00000078
        /*04ec*/ 	.short	0x010a
        /*04ee*/ 	.byte	0x3f
	.zero		1


	//   ....[70]....
        /*04f0*/ 	.word	0x000092e0
        /*04f4*/ 	.word	0x0000000f
        /*04f8*/ 	.word	0x00000020
        /*04fc*/ 	.short	0x010a
        /*04fe*/ 	.byte	0x3f
	.zero		1


	//   ....[71]....
        /*0500*/ 	.word	0x000096a0
        /*0504*/ 	.word	0x00000005
        /*0508*/ 	.word	0x00000088
        /*050c*/ 	.short	0x0101
        /*050e*/ 	.byte	0x3f
	.zero		1


	//   ....[72]....
        /*0510*/ 	.word	0x00009db0
        /*0514*/ 	.word	0x00000007
        /*0518*/ 	.word	0x00000000
        /*051c*/ 	.short	0x010a
        /*051e*/ 	.byte	0x3f
	.zero		1


	//   ....[73]....
        /*0520*/ 	.word	0x00009e30
        /*0524*/ 	.word	0x00000006
        /*0528*/ 	.word	0x00000000
        /*052c*/ 	.short	0x010a
        /*052e*/ 	.byte	0x3f
	.zero		1


	//   ....[74]....
        /*0530*/ 	.word	0x00009ec0
        /*0534*/ 	.word	0x00000007
        /*0538*/ 	.word	0x00000000
        /*053c*/ 	.short	0x010a
        /*053e*/ 	.byte	0x3f
	.zero		1


	//   ....[75]....
        /*0540*/ 	.word	0x00009f50
        /*0544*/ 	.word	0x00000005
        /*0548*/ 	.word	0x00000000
        /*054c*/ 	.short	0x010a
        /*054e*/ 	.byte	0x3f
	.zero		1


	//   ....[76]....
        /*0550*/ 	.word	0x00009fb0
        /*0554*/ 	.word	0x00000003
        /*0558*/ 	.word	0x00000000
        /*055c*/ 	.short	0x010a
        /*055e*/ 	.byte	0x3f
	.zero		1


	//   ....[77]....
        /*0560*/ 	.word	0x0000a010
        /*0564*/ 	.word	0x00000004
        /*0568*/ 	.word	0x00000000
        /*056c*/ 	.short	0x010a
        /*056e*/ 	.byte	0x3f
	.zero		1


	//   ....[78]....
        /*0570*/ 	.word	0x0000a070
        /*0574*/ 	.word	0x00000005
        /*0578*/ 	.word	0x00000040
        /*057c*/ 	.short	0x010a
        /*057e*/ 	.byte	0x3f
	.zero		1


	//   ....[79]....
        /*0580*/ 	.word	0x0000a0c0
        /*0584*/ 	.word	0x0000000e
        /*0588*/ 	.word	0x00000040
        /*058c*/ 	.short	0x010a
        /*058e*/ 	.byte	0x3f
	.zero		1


	//   ....[80]....
        /*0590*/ 	.word	0x0000a110
        /*0594*/ 	.word	0x0000000c
        /*0598*/ 	.word	0x00000040
        /*059c*/ 	.short	0x010a
        /*059e*/ 	.byte	0x3f
	.zero		1


	//   ....[81]....
        /*05a0*/ 	.word	0x0000a160
        /*05a4*/ 	.word	0x0000000d
        /*05a8*/ 	.word	0x00000040
        /*05ac*/ 	.short	0x010a
        /*05ae*/ 	.byte	0x3f
	.zero		1


	//   ....[82]....
        /*05b0*/ 	.word	0x0000a1b0
        /*05b4*/ 	.word	0x0000000c
        /*05b8*/ 	.word	0x00000040
        /*05bc*/ 	.short	0x010a
        /*05be*/ 	.byte	0x3f
	.zero		1


	//   ....[83]....
        /*05c0*/ 	.word	0x0000a200
        /*05c4*/ 	.word	0x0000000c
        /*05c8*/ 	.word	0x00000040
        /*05cc*/ 	.short	0x010a
        /*05ce*/ 	.byte	0x3f
	.zero		1


	//   ....[84]....
        /*05d0*/ 	.word	0x0000a250
        /*05d4*/ 	.word	0x0000000c
        /*05d8*/ 	.word	0x00000040
        /*05dc*/ 	.short	0x010a
        /*05de*/ 	.byte	0x3f
	.zero		1


	//   ....[85]....
        /*05e0*/ 	.word	0x0000a2a0
        /*05e4*/ 	.word	0x0000000c
        /*05e8*/ 	.word	0x00000040
        /*05ec*/ 	.short	0x010a
        /*05ee*/ 	.byte	0x3f
	.zero		1


	//   ....[86]....
        /*05f0*/ 	.word	0x0000a300
        /*05f4*/ 	.word	0x00000003
        /*05f8*/ 	.word	0x00000088
        /*05fc*/ 	.short	0x010a
        /*05fe*/ 	.byte	0x3f
	.zero		1


	//   ....[87]....
        /*0600*/ 	.word	0x0000a360
        /*0604*/ 	.word	0x00000005
        /*0608*/ 	.word	0x00000060
        /*060c*/ 	.short	0x010a
        /*060e*/ 	.byte	0x3f
	.zero		1


	//   ....[88]....
        /*0610*/ 	.word	0x0000a3c0
        /*0614*/ 	.word	0x00000005
        /*0618*/ 	.word	0x00000068
        /*061c*/ 	.short	0x010a
        /*061e*/ 	.byte	0x3f
	.zero		1


	//   ....[89]....
        /*0620*/ 	.word	0x0000a420
        /*0624*/ 	.word	0x00000005
        /*0628*/ 	.word	0x00000070
        /*062c*/ 	.short	0x010a
        /*062e*/ 	.byte	0x3f
	.zero		1


	//   ....[90]....
        /*0630*/ 	.word	0x0000a480
        /*0634*/ 	.word	0x00000005
        /*0638*/ 	.word	0x00000078
        /*063c*/ 	.short	0x010a
        /*063e*/ 	.byte	0x3f
	.zero		1


	//   ....[91]....
        /*0640*/ 	.word	0x0000a4e0
        /*0644*/ 	.word	0x00000005
        /*0648*/ 	.word	0x00000060
        /*064c*/ 	.short	0x010a
        /*064e*/ 	.byte	0x3f
	.zero		1


	//   ....[92]....
        /*0650*/ 	.word	0x0000a540
        /*0654*/ 	.word	0x00000005
        /*0658*/ 	.word	0x00000068
        /*065c*/ 	.short	0x010a
        /*065e*/ 	.byte	0x3f
	.zero		1


	//   ....[93]....
        /*0660*/ 	.word	0x0000a5a0
        /*0664*/ 	.word	0x00000005
        /*0668*/ 	.word	0x00000070
        /*066c*/ 	.short	0x010a
        /*066e*/ 	.byte	0x3f
	.zero		1


	//   ....[94]....
        /*0670*/ 	.word	0x0000a600
        /*0674*/ 	.word	0x00000005
        /*0678*/ 	.word	0x00000078
        /*067c*/ 	.short	0x010a
        /*067e*/ 	.byte	0x3f
	.zero		1


	//   ....[95]....
        /*0680*/ 	.word	0x0000a650
        /*0684*/ 	.word	0x00000000
        /*0688*/ 	.word	0x00000060
        /*068c*/ 	.short	0x010a
        /*068e*/ 	.byte	0x3f
	.zero		1


	//   ....[96]....
        /*0690*/ 	.word	0x0000a6a0
        /*0694*/ 	.word	0x00000000
        /*0698*/ 	.word	0x00000068
        /*069c*/ 	.short	0x010a
        /*069e*/ 	.byte	0x3f
	.zero		1


	//   ....[97]....
        /*06a0*/ 	.word	0x0000a6f0
        /*06a4*/ 	.word	0x00000000
        /*06a8*/ 	.word	0x00000070
        /*06ac*/ 	.short	0x010a
        /*06ae*/ 	.byte	0x3f
	.zero		1


	//   ....[98]....
        /*06b0*/ 	.word	0x0000a7c0
        /*06b4*/ 	.word	0x0000000f
        /*06b8*/ 	.word	0x00000020
        /*06bc*/ 	.short	0x010a
        /*06be*/ 	.byte	0x3f
	.zero		1


	//   ....[99]....
        /*06c0*/ 	.word	0x0000a890
        /*06c4*/ 	.word	0x00000007
        /*06c8*/ 	.word	0x00000000
        /*06cc*/ 	.short	0x010a
        /*06ce*/ 	.byte	0x3f
	.zero		1


	//   ....[100]....
        /*06d0*/ 	.word	0x0000a8e0
        /*06d4*/ 	.word	0x00000006
        /*06d8*/ 	.word	0x00000000
        /*06dc*/ 	.short	0x010a
        /*06de*/ 	.byte	0x3f
	.zero		1


	//   ....[101]....
        /*06e0*/ 	.word	0x0000a930
        /*06e4*/ 	.word	0x00000007
        /*06e8*/ 	.word	0x00000000
        /*06ec*/ 	.short	0x010a
        /*06ee*/ 	.byte	0x3f
	.zero		1


	//----- nvinfo : EIATTR_NUM_MBARRIERS
	.align		4
.L_38:
        /*06f0*/ 	.byte	0x03, 0x38
        /*06f2*/ 	.short	0x0012


	//----- nvinfo : EIATTR_EXIT_INSTR_OFFSETS
	.align		4
        /*06f4*/ 	.byte	0x04, 0x1c
        /*06f6*/ 	.short	(.L_40 - .L_39)


	//   ....[0]....
.L_39:
        /*06f8*/ 	.word	0x00009fa0


	//----- nvinfo : EIATTR_MAX_THREADS
	.align		4
.L_40:
        /*06fc*/ 	.byte	0x04, 0x05
        /*06fe*/ 	.short	(.L_42 - .L_41)
.L_41:
        /*0700*/ 	.word	0x00000180
        /*0704*/ 	.word	0x00000001
        /*0708*/ 	.word	0x00000001


	//----- nvinfo : EIATTR_CRS_STACK_SIZE
	.align		4
.L_42:
        /*070c*/ 	.byte	0x04, 0x1e
        /*070e*/ 	.short	(.L_44 - .L_43)
.L_43:
        /*0710*/ 	.word	0x00000000


	//----- nvinfo : EIATTR_CBANK_PARAM_SIZE
	.align		4
.L_44:
        /*0714*/ 	.byte	0x03, 0x19
        /*0716*/ 	.short	0x0770


	//----- nvinfo : EIATTR_PARAM_CBANK
	.align		4
        /*0718*/ 	.byte	0x04, 0x0a
        /*071a*/ 	.short	(.L_46 - .L_45)
	.align		4
.L_45:
        /*071c*/ 	.word	index@(.nv.constant0._ZN7cutlass13device_kernelINS_4gemm6kernel13GemmUniversalIN4cute5tupleIJiiiiEEENS1_10collective13CollectiveMmaINS1_34MainloopSm90TmaGmmaWarpSpecializedILi4ENS5_IJNS4_1CILi1EEESB_SB_EEENS1_35KernelTmaWarpSpecializedCooperativeEEENS5_IJNSA_ILi256EEENSA_ILi128EEENSA_ILi64EEEEEENS_6half_tENS5_IJlSB_lEEESJ_SK_NS4_8TiledMMAINS4_8MMA_AtomIJNS4_4SM904GMMA26MMA_64x128x16_F32F16F16_SSILNSO_5MajorE0ELSQ_0ELNSO_7ScaleInE1ELSR_1EEEEEENS4_6LayoutINS5_IJNSA_ILi2EEESB_SB_EEENS5_IJSB_NSA_ILi0EEESX_EEEEENS5_IJNS4_10UnderscoreES10_S10_EEEEENS4_13SM90_TMA_LOADENS4_14ComposedLayoutINS4_7SwizzleILi3ELi4ELi3EEENS4_18smem_ptr_flag_bitsILi16EEENSU_INS5_IJNSA_ILi8EEESH_EEENS5_IJSH_SB_EEEEEEEvNS4_8identityES13_S1D_vS1E_EENS_8epilogue10collective18CollectiveEpilogueINS1G_22Sm90TmaWarpSpecializedILi4ELi2ELi16ELb1ELb0EEEJSI_NS5_IJSG_NSA_ILi32EEEEEESJ_SK_SJ_SK_NS1G_6fusion15FusionCallbacksIS1K_NS1N_23LinCombPerRowBiasEltActINS1G_6thread4ReLuESJ_fSJ_SJ_fLi8ELNS_15FloatRoundStyleE2EEESI_S1M_JEEES13_NS14_INS15_ILi2ELi4ELi3EEES18_NSU_INS5_IJS19_S1L_EEENS5_IJS1L_SB_EEEEEEENS4_17SM75_U32x4_LDSM_NENS4_14SM90_TMA_STOREES1Z_NS4_17SM90_U32x4_STSM_NENS4_9Copy_AtomIJS22_SJ_EEEvEEEvvEEEEvNT_6ParamsE)
        /*0720*/ 	.short	0x0210
        /*0722*/ 	.short	0x0770


	//----- nvinfo : EIATTR_SW_WAR
	.align		4
.L_46:
        /*0724*/ 	.byte	0x04, 0x36
        /*0726*/ 	.short	(.L_48 - .L_47)
.L_47:
        /*0728*/ 	.word	0x00000008
.L_48:


//--------------------- .nv.callgraph             --------------------------
	.section	.nv.callgraph,"",@"SHT_CUDA_CALLGRAPH"
	.align	4
	.sectionentsize	8
	.align		4
        /*0000*/ 	.word	0x00000000
	.align		4
        /*0004*/ 	.word	0xffffffff
	.align		4
        /*0008*/ 	.word	index@(_ZN7cutlass13device_kernelINS_4gemm6kernel13GemmUniversalIN4cute5tupleIJiiiiEEENS1_10collective13CollectiveMmaINS1_34MainloopSm90TmaGmmaWarpSpecializedILi4ENS5_IJNS4_1CILi1EEESB_SB_EEENS1_35KernelTmaWarpSpecializedCooperativeEEENS5_IJNSA_ILi256EEENSA_ILi128EEENSA_ILi64EEEEEENS_6half_tENS5_IJlSB_lEEESJ_SK_NS4_8TiledMMAINS4_8MMA_AtomIJNS4_4SM904GMMA26MMA_64x128x16_F32F16F16_SSILNSO_5MajorE0ELSQ_0ELNSO_7ScaleInE1ELSR_1EEEEEENS4_6LayoutINS5_IJNSA_ILi2EEESB_SB_EEENS5_IJSB_NSA_ILi0EEESX_EEEEENS5_IJNS4_10UnderscoreES10_S10_EEEEENS4_13SM90_TMA_LOADENS4_14ComposedLayoutINS4_7SwizzleILi3ELi4ELi3EEENS4_18smem_ptr_flag_bitsILi16EEENSU_INS5_IJNSA_ILi8EEESH_EEENS5_IJSH_SB_EEEEEEEvNS4_8identityES13_S1D_vS1E_EENS_8epilogue10collective18CollectiveEpilogueINS1G_22Sm90TmaWarpSpecializedILi4ELi2ELi16ELb1ELb0EEEJSI_NS5_IJSG_NSA_ILi32EEEEEESJ_SK_SJ_SK_NS1G_6fusion15FusionCallbacksIS1K_NS1N_23LinCombPerRowBiasEltActINS1G_6thread4ReLuESJ_fSJ_SJ_fLi8ELNS_15FloatRoundStyleE2EEESI_S1M_JEEES13_NS14_INS15_ILi2ELi4ELi3EEES18_NSU_INS5_IJS19_S1L_EEENS5_IJS1L_SB_EEEEEEENS4_17SM75_U32x4_LDSM_NENS4_14SM90_TMA_STOREES1Z_NS4_17SM90_U32x4_STSM_NENS4_9Copy_AtomIJS22_SJ_EEEvEEEvvEEEEvNT_6ParamsE)
	.align		4
        /*000c*/ 	.word	index@(__assertfail)
	.align		4
        /*0010*/ 	.word	0x00000000
	.align		4
        /*0014*/ 	.word	0xfffffffe
	.align		4
        /*0018*/ 	.word	0x00000000
	.align		4
        /*001c*/ 	.word	0xfffffffd
	.align		4
        /*0020*/ 	.word	0x00000000
	.align		4
        /*0024*/ 	.word	0xfffffffc


//--------------------- .nv.constant4             --------------------------
	.section	.nv.constant4,"a",@progbits
	.align	8
	.align		8
.nv.constant4:
        /*0000*/ 	.dword	__assertfail
	.align		8
        /*0008*/ 	.dword	__unnamed_1
	.align		8
        /*0010*/ 	.dword	__unnamed_2
	.align		8
        /*0018*/ 	.dword	_ZN39_INTERNAL_fd6953d1_4_k_cu_2dd1fd34_27934cuda3std3__45__cpo5beginE
	.align		8
        /*0020*/ 	.dword	_ZN39_INTERNAL_fd6953d1_4_k_cu_2dd1fd34_27934cuda3std3__45__cpo3endE
	.align		8
        /*0028*/ 	.dword	_ZN39_INTERNAL_fd6953d1_4_k_cu_2dd1fd34_27934cuda3std3__45__cpo6cbeginE
	.align		8
        /*0030*/ 	.dword	_ZN39_INTERNAL_fd6953d1_4_k_cu_2dd1fd34_27934cuda3std3__45__cpo4cendE
	.align		8
        /*0038*/ 	.dword	_ZN39_INTERNAL_fd6953d1_4_k_cu_2dd1fd34_27934cuda3std3__441_GLOBAL__N__fd6953d1_4_k_cu_2dd1fd34_27936ignoreE
	.align		8
        /*0040*/ 	.dword	_ZN39_INTERNAL_fd6953d1_4_k_cu_2dd1fd34_27934cuda3std3__419piecewise_constructE
	.align		8
        /*0048*/ 	.dword	_ZN39_INTERNAL_fd6953d1_4_k_cu_2dd1fd34_27934cuda3std3__48in_placeE
	.align		8
        /*0050*/ 	.dword	_ZN39_INTERNAL_fd6953d1_4_k_cu_2dd1fd34_27934cuda3std6ranges3__45__cpo4swapE
	.align		8
        /*0058*/ 	.dword	_ZN39_INTERNAL_fd6953d1_4_k_cu_2dd1fd34_27934cuda3std6ranges3__45__cpo9iter_moveE
	.align		8
        /*0060*/ 	.dword	_ZN39_INTERNAL_fd6953d1_4_k_cu_2dd1fd34_27934cute7productE
	.align		8
        /*0068*/ 	.dword	_ZN39_INTERNAL_fd6953d1_4_k_cu_2dd1fd34_27934cute1_E
	.align		8
        /*0070*/ 	.dword	$str$22
	.align		8
        /*0078*/ 	.dword	$str$23
	.align		8
        /*0080*/ 	.dword	$str$26
	.align		8
        /*0088*/ 	.dword	$str$27


//--------------------- .text._ZN7cutlass13device_kernelINS_4gemm6kernel13GemmUniversalIN4cute5tupleIJiiiiEEENS1_10collective13CollectiveMmaINS1_34MainloopSm90TmaGmmaWarpSpecializedILi4ENS5_IJNS4_1CILi1EEESB_SB_EEENS1_35KernelTmaWarpSpecializedCooperativeEEENS5_IJNSA_ILi256EEENSA_ILi128EEENSA_ILi64EEEEEENS_6half_tENS5_IJlSB_lEEESJ_SK_NS4_8TiledMMAINS4_8MMA_AtomIJNS4_4SM904GMMA26MMA_64x128x16_F32F16F16_SSILNSO_5MajorE0ELSQ_0ELNSO_7ScaleInE1ELSR_1EEEEEENS4_6LayoutINS5_IJNSA_ILi2EEESB_SB_EEENS5_IJSB_NSA_ILi0EEESX_EEEEENS5_IJNS4_10UnderscoreES10_S10_EEEEENS4_13SM90_TMA_LOADENS4_14ComposedLayoutINS4_7SwizzleILi3ELi4ELi3EEENS4_18smem_ptr_flag_bitsILi16EEENSU_INS5_IJNSA_ILi8EEESH_EEENS5_IJSH_SB_EEEEEEEvNS4_8identityES13_S1D_vS1E_EENS_8epilogue10collective18CollectiveEpilogueINS1G_22Sm90TmaWarpSpecializedILi4ELi2ELi16ELb1ELb0EEEJSI_NS5_IJSG_NSA_ILi32EEEEEESJ_SK_SJ_SK_NS1G_6fusion15FusionCallbacksIS1K_NS1N_23LinCombPerRowBiasEltActINS1G_6thread4ReLuESJ_fSJ_SJ_fLi8ELNS_15FloatRoundStyleE2EEESI_S1M_JEEES13_NS14_INS15_ILi2ELi4ELi3EEES18_NSU_INS5_IJS19_S1L_EEENS5_IJS1L_SB_EEEEEEENS4_17SM75_U32x4_LDSM_NENS4_14SM90_TMA_STOREES1Z_NS4_17SM90_U32x4_STSM_NENS4_9Copy_AtomIJS22_SJ_EEEvEEEvvEEEEvNT_6ParamsE --------------------------
	.section	.text._ZN7cutlass13device_kernelINS_4gemm6kernel13GemmUniversalIN4cute5tupleIJiiiiEEENS1_10collective13CollectiveMmaINS1_34MainloopSm90TmaGmmaWarpSpecializedILi4ENS5_IJNS4_1CILi1EEESB_SB_EEENS1_35KernelTmaWarpSpecializedCooperativeEEENS5_IJNSA_ILi256EEENSA_ILi128EEENSA_ILi64EEEEEENS_6half_tENS5_IJlSB_lEEESJ_SK_NS4_8TiledMMAINS4_8MMA_AtomIJNS4_4SM904GMMA26MMA_64x128x16_F32F16F16_SSILNSO_5MajorE0ELSQ_0ELNSO_7ScaleInE1ELSR_1EEEEEENS4_6LayoutINS5_IJNSA_ILi2EEESB_SB_EEENS5_IJSB_NSA_ILi0EEESX_EEEEENS5_IJNS4_10UnderscoreES10_S10_EEEEENS4_13SM90_TMA_LOADENS4_14ComposedLayoutINS4_7SwizzleILi3ELi4ELi3EEENS4_18smem_ptr_flag_bitsILi16EEENSU_INS5_IJNSA_ILi8EEESH_EEENS5_IJSH_SB_EEEEEEEvNS4_8identityES13_S1D_vS1E_EENS_8epilogue10collective18CollectiveEpilogueINS1G_22Sm90TmaWarpSpecializedILi4ELi2ELi16ELb1ELb0EEEJSI_NS5_IJSG_NSA_ILi32EEEEEESJ_SK_SJ_SK_NS1G_6fusion15FusionCallbacksIS1K_NS1N_23LinCombPerRowBiasEltActINS1G_6thread4ReLuESJ_fSJ_SJ_fLi8ELNS_15FloatRoundStyleE2EEESI_S1M_JEEES13_NS14_INS15_ILi2ELi4ELi3EEES18_NSU_INS5_IJS19_S1L_EEENS5_IJS1L_SB_EEEEEEENS4_17SM75_U32x4_LDSM_NENS4_14SM90_TMA_STOREES1Z_NS4_17SM90_U32x4_STSM_NENS4_9Copy_AtomIJS22_SJ_EEEvEEEvvEEEEvNT_6ParamsE,"ax",@progbits
	.align	128
.text._ZN7cutlass13device_kernelINS_4gemm6kernel13GemmUniversalIN4cute5tupleIJiiiiEEENS1_10collective13CollectiveMmaINS1_34MainloopSm90TmaGmmaWarpSpecializedILi4ENS5_IJNS4_1CILi1EEESB_SB_EEENS1_35KernelTmaWarpSpecializedCooperativeEEENS5_IJNSA_ILi256EEENSA_ILi128EEENSA_ILi64EEEEEENS_6half_tENS5_IJlSB_lEEESJ_SK_NS4_8TiledMMAINS4_8MMA_AtomIJNS4_4SM904GMMA26MMA_64x128x16_F32F16F16_SSILNSO_5MajorE0ELSQ_0ELNSO_7ScaleInE1ELSR_1EEEEEENS4_6LayoutINS5_IJNSA_ILi2EEESB_SB_EEENS5_IJSB_NSA_ILi0EEESX_EEEEENS5_IJNS4_10UnderscoreES10_S10_EEEEENS4_13SM90_TMA_LOADENS4_14ComposedLayoutINS4_7SwizzleILi3ELi4ELi3EEENS4_18smem_ptr_flag_bitsILi16EEENSU_INS5_IJNSA_ILi8EEESH_EEENS5_IJSH_SB_EEEEEEEvNS4_8identityES13_S1D_vS1E_EENS_8epilogue10collective18CollectiveEpilogueINS1G_22Sm90TmaWarpSpecializedILi4ELi2ELi16ELb1ELb0EEEJSI_NS5_IJSG_NSA_ILi32EEEEEESJ_SK_SJ_SK_NS1G_6fusion15FusionCallbacksIS1K_NS1N_23LinCombPerRowBiasEltActINS1G_6thread4ReLuESJ_fSJ_SJ_fLi8ELNS_15FloatRoundStyleE2EEESI_S1M_JEEES13_NS14_INS15_ILi2ELi4ELi3EEES18_NSU_INS5_IJS19_S1L_EEENS5_IJS1L_SB_EEEEEEENS4_17SM75_U32x4_LDSM_NENS4_14SM90_TMA_STOREES1Z_NS4_17SM90_U32x4_STSM_NENS4_9Copy_AtomIJS22_SJ_EEEvEEEvvEEEEvNT_6ParamsE:
        .type           _ZN7cutlass13device_kernelINS_4gemm6kernel13GemmUniversalIN4cute5tupleIJiiiiEEENS1_10collective13CollectiveMmaINS1_34MainloopSm90TmaGmmaWarpSpecializedILi4ENS5_IJNS4_1CILi1EEESB_SB_EEENS1_35KernelTmaWarpSpecializedCooperativeEEENS5_IJNSA_ILi256EEENSA_ILi128EEENSA_ILi64EEEEEENS_6half_tENS5_IJlSB_lEEESJ_SK_NS4_8TiledMMAINS4_8MMA_AtomIJNS4_4SM904GMMA26MMA_64x128x16_F32F16F16_SSILNSO_5MajorE0ELSQ_0ELNSO_7ScaleInE1ELSR_1EEEEEENS4_6LayoutINS5_IJNSA_ILi2EEESB_SB_EEENS5_IJSB_NSA_ILi0EEESX_EEEEENS5_IJNS4_10UnderscoreES10_S10_EEEEENS4_13SM90_TMA_LOADENS4_14ComposedLayoutINS4_7SwizzleILi3ELi4ELi3EEENS4_18smem_ptr_flag_bitsILi16EEENSU_INS5_IJNSA_ILi8EEESH_EEENS5_IJSH_SB_EEEEEEEvNS4_8identityES13_S1D_vS1E_EENS_8epilogue10collective18CollectiveEpilogueINS1G_22Sm90TmaWarpSpecializedILi4ELi2ELi16ELb1ELb0EEEJSI_NS5_IJSG_NSA_ILi32EEEEEESJ_SK_SJ_SK_NS1G_6fusion15FusionCallbacksIS1K_NS1N_23LinCombPerRowBiasEltActINS1G_6thread4ReLuESJ_fSJ_SJ_fLi8ELNS_15FloatRoundStyleE2EEESI_S1M_JEEES13_NS14_INS15_ILi2ELi4ELi3EEES18_NSU_INS5_IJS19_S1L_EEENS5_IJS1L_SB_EEEEEEENS4_17SM75_U32x4_LDSM_NENS4_14SM90_TMA_STOREES1Z_NS4_17SM90_U32x4_STSM_NENS4_9Copy_AtomIJS22_SJ_EEEvEEEvvEEEEvNT_6ParamsE,@function
        .size           _ZN7cutlass13device_kernelINS_4gemm6kernel13GemmUniversalIN4cute5tupleIJiiiiEEENS1_10collective13CollectiveMmaINS1_34MainloopSm90TmaGmmaWarpSpecializedILi4ENS5_IJNS4_1CILi1EEESB_SB_EEENS1_35KernelTmaWarpSpecializedCooperativeEEENS5_IJNSA_ILi256EEENSA_ILi128EEENSA_ILi64EEEEEENS_6half_tENS5_IJlSB_lEEESJ_SK_NS4_8TiledMMAINS4_8MMA_AtomIJNS4_4SM904GMMA26MMA_64x128x16_F32F16F16_SSILNSO_5MajorE0ELSQ_0ELNSO_7ScaleInE1ELSR_1EEEEEENS4_6LayoutINS5_IJNSA_ILi2EEESB_SB_EEENS5_IJSB_NSA_ILi0EEESX_EEEEENS5_IJNS4_10UnderscoreES10_S10_EEEEENS4_13SM90_TMA_LOADENS4_14ComposedLayoutINS4_7SwizzleILi3ELi4ELi3EEENS4_18smem_ptr_flag_bitsILi16EEENSU_INS5_IJNSA_ILi8EEESH_EEENS5_IJSH_SB_EEEEEEEvNS4_8identityES13_S1D_vS1E_EENS_8epilogue10collective18CollectiveEpilogueINS1G_22Sm90TmaWarpSpecializedILi4ELi2ELi16ELb1ELb0EEEJSI_NS5_IJSG_NSA_ILi32EEEEEESJ_SK_SJ_SK_NS1G_6fusion15FusionCallbacksIS1K_NS1N_23LinCombPerRowBiasEltActINS1G_6thread4ReLuESJ_fSJ_SJ_fLi8ELNS_15FloatRoundStyleE2EEESI_S1M_JEEES13_NS14_INS15_ILi2ELi4ELi3EEES18_NSU_INS5_IJS19_S1L_EEENS5_IJS1L_SB_EEEEEEENS4_17SM75_U32x4_LDSM_NENS4_14SM90_TMA_STOREES1Z_NS4_17SM90_U32x4_STSM_NENS4_9Copy_AtomIJS22_SJ_EEEvEEEvvEEEEvNT_6ParamsE,(.L_x_258 - _ZN7cutlass13device_kernelINS_4gemm6kernel13GemmUniversalIN4cute5tupleIJiiiiEEENS1_10collective13CollectiveMmaINS1_34MainloopSm90TmaGmmaWarpSpecializedILi4ENS5_IJNS4_1CILi1EEESB_SB_EEENS1_35KernelTmaWarpSpecializedCooperativeEEENS5_IJNSA_ILi256EEENSA_ILi128EEENSA_ILi64EEEEEENS_6half_tENS5_IJlSB_lEEESJ_SK_NS4_8TiledMMAINS4_8MMA_AtomIJNS4_4SM904GMMA26MMA_64x128x16_F32F16F16_SSILNSO_5MajorE0ELSQ_0ELNSO_7ScaleInE1ELSR_1EEEEEENS4_6LayoutINS5_IJNSA_ILi2EEESB_SB_EEENS5_IJSB_NSA_ILi0EEESX_EEEEENS5_IJNS4_10UnderscoreES10_S10_EEEEENS4_13SM90_TMA_LOADENS4_14ComposedLayoutINS4_7SwizzleILi3ELi4ELi3EEENS4_18smem_ptr_flag_bitsILi16EEENSU_INS5_IJNSA_ILi8EEESH_EEENS5_IJSH_SB_EEEEEEEvNS4_8identityES13_S1D_vS1E_EENS_8epilogue10collective18CollectiveEpilogueINS1G_22Sm90TmaWarpSpecializedILi4ELi2ELi16ELb1ELb0EEEJSI_NS5_IJSG_NSA_ILi32EEEEEESJ_SK_SJ_SK_NS1G_6fusion15FusionCallbacksIS1K_NS1N_23LinCombPerRowBiasEltActINS1G_6thread4ReLuESJ_fSJ_SJ_fLi8ELNS_15FloatRoundStyleE2EEESI_S1M_JEEES13_NS14_INS15_ILi2ELi4ELi3EEES18_NSU_INS5_IJS19_S1L_EEENS5_IJS1L_SB_EEEEEEENS4_17SM75_U32x4_LDSM_NENS4_14SM90_TMA_STOREES1Z_NS4_17SM90_U32x4_STSM_NENS4_9Copy_AtomIJS22_SJ_EEEvEEEvvEEEEvNT_6ParamsE)
        .other          _ZN7cutlass13device_kernelINS_4gemm6kernel13GemmUniversalIN4cute5tupleIJiiiiEEENS1_10collective13CollectiveMmaINS1_34MainloopSm90TmaGmmaWarpSpecializedILi4ENS5_IJNS4_1CILi1EEESB_SB_EEENS1_35KernelTmaWarpSpecializedCooperativeEEENS5_IJNSA_ILi256EEENSA_ILi128EEENSA_ILi64EEEEEENS_6half_tENS5_IJlSB_lEEESJ_SK_NS4_8TiledMMAINS4_8MMA_AtomIJNS4_4SM904GMMA26MMA_64x128x16_F32F16F16_SSILNSO_5MajorE0ELSQ_0ELNSO_7ScaleInE1ELSR_1EEEEEENS4_6LayoutINS5_IJNSA_ILi2EEESB_SB_EEENS5_IJSB_NSA_ILi0EEESX_EEEEENS5_IJNS4_10UnderscoreES10_S10_EEEEENS4_13SM90_TMA_LOADENS4_14ComposedLayoutINS4_7SwizzleILi3ELi4ELi3EEENS4_18smem_ptr_flag_bitsILi16EEENSU_INS5_IJNSA_ILi8EEESH_EEENS5_IJSH_SB_EEEEEEEvNS4_8identityES13_S1D_vS1E_EENS_8epilogue10collective18CollectiveEpilogueINS1G_22Sm90TmaWarpSpecializedILi4ELi2ELi16ELb1ELb0EEEJSI_NS5_IJSG_NSA_ILi32EEEEEESJ_SK_SJ_SK_NS1G_6fusion15FusionCallbacksIS1K_NS1N_23LinCombPerRowBiasEltActINS1G_6thread4ReLuESJ_fSJ_SJ_fLi8ELNS_15FloatRoundStyleE2EEESI_S1M_JEEES13_NS14_INS15_ILi2ELi4ELi3EEES18_NSU_INS5_IJS19_S1L_EEENS5_IJS1L_SB_EEEEEEENS4_17SM75_U32x4_LDSM_NENS4_14SM90_TMA_STOREES1Z_NS4_17SM90_U32x4_STSM_NENS4_9Copy_AtomIJS22_SJ_EEEvEEEvvEEEEvNT_6ParamsE,@"STO_CUDA_ENTRY STV_DEFAULT"
_ZN7cutlass13device_kernelINS_4gemm6kernel13GemmUniversalIN4cute5tupleIJiiiiEEENS1_10collective13CollectiveMmaINS1_34MainloopSm90TmaGmmaWarpSpecializedILi4ENS5_IJNS4_1CILi1EEESB_SB_EEENS1_35KernelTmaWarpSpecializedCooperativeEEENS5_IJNSA_ILi256EEENSA_ILi128EEENSA_ILi64EEEEEENS_6half_tENS5_IJlSB_lEEESJ_SK_NS4_8TiledMMAINS4_8MMA_AtomIJNS4_4SM904GMMA26MMA_64x128x16_F32F16F16_SSILNSO_5MajorE0ELSQ_0ELNSO_7ScaleInE1ELSR_1EEEEEENS4_6LayoutINS5_IJNSA_ILi2EEESB_SB_EEENS5_IJSB_NSA_ILi0EEESX_EEEEENS5_IJNS4_10UnderscoreES10_S10_EEEEENS4_13SM90_TMA_LOADENS4_14ComposedLayoutINS4_7SwizzleILi3ELi4ELi3EEENS4_18smem_ptr_flag_bitsILi16EEENSU_INS5_IJNSA_ILi8EEESH_EEENS5_IJSH_SB_EEEEEEEvNS4_8identityES13_S1D_vS1E_EENS_8epilogue10collective18CollectiveEpilogueINS1G_22Sm90TmaWarpSpecializedILi4ELi2ELi16ELb1ELb0EEEJSI_NS5_IJSG_NSA_ILi32EEEEEESJ_SK_SJ_SK_NS1G_6fusion15FusionCallbacksIS1K_NS1N_23LinCombPerRowBiasEltActINS1G_6thread4ReLuESJ_fSJ_SJ_fLi8ELNS_15FloatRoundStyleE2EEESI_S1M_JEEES13_NS14_INS15_ILi2ELi4ELi3EEES18_NSU_INS5_IJS19_S1L_EEENS5_IJS1L_SB_EEEEEEENS4_17SM75_U32x4_LDSM_NENS4_14SM90_TMA_STOREES1Z_NS4_17SM90_U32x4_STSM_NENS4_9Copy_AtomIJS22_SJ_EEEvEEEvvEEEEvNT_6ParamsE:
[----:B------:R-:W1:Y:S01]  /*0000*/  LDC R1, c[0x0][0x28] ;  /* 0x00000a00ff017b82 */ /* 0x000e620000000800 */
[----:B------:R-:W2:Y:S07]  /*0010*/  S2R R18, SR_TID.X ;  /* 0x0000000000127919 */ /* 0x000eae0000002100 */
[----:B------:R-:W3:Y:S01]  /*0020*/  LDC.64 R4, c[0x0][0x588] ;  /* 0x00016200ff047b82 */ /* 0x000ee20000000a00 */
[----:B------:R-:W-:Y:S01]  /*0030*/  ELECT P0, URZ, PT ;  /* 0x00000000003f782f */ /* 0x000fe20003800000 */
[----:B------:R-:W-:Y:S01]  /*0040*/  BSSY B0, `(.L_x_0) ;  /* 0x0000016000007945 */ /* 0x000fe20003800000 */
[----:B--2---:R-:W-:-:S02]  /*0050*/  SHF.R.U32.HI R6, RZ, 0x5, R18 ;  /* 0x00000005ff067819 */ /* 0x004fc40000011612 */
[----:B------:R-:W-:-:S03]  /*0060*/  SHF.R.U32.HI R2, RZ, 0x7, R18 ;  /* 0x00000007ff027819 */ /* 0x000fc60000011612 */
[----:B------:R-:W2:Y:S04]  /*0070*/  SHFL.IDX PT, R0, R6, RZ, 0x1f ;  /* 0x00001fff06007589 */ /* 0x000ea800000e0000 */
[----:B------:R4:W1:Y:S01]  /*0080*/  SHFL.IDX PT, R10, R2, RZ, 0x1f ;  /* 0x00001fff020a7589 */ /* 0x00086200000e0000 */
[----:B--2---:R-:W-:Y:S02]  /*0090*/  ISETP.NE.OR P0, PT, R0, RZ, !P0 ;  /* 0x000000ff0000720c */ /* 0x004fe40004705670 */
[----:B------:R-:W-:-:S11]  /*00a0*/  SHF.R.S32.HI R3, RZ, 0x1f, R0 ;  /* 0x0000001fff037819 */ /* 0x000fd60000011400 */
[----:B-1-34-:R-:W-:Y:S05]  /*00b0*/  @P0 BRA `(.L_x_1) ;  /* 0x0000000000380947 */ /* 0x01afea0003800000 */
[----:B------:R-:W-:Y:S02]  /*00c0*/  ULDC.64 UR4, c[0x0][0x198] ;  /* 0x0000660000047ab9 */ /* 0x000fe40000000a00 */
[----:B------:R-:W-:Y:S02]  /*00d0*/  UIADD3 UR6, UP0, UR4, 0xf0, URZ ;  /* 0x000000f004067890 */ /* 0x000fe4000ff1e03f */
[----:B------:R-:W-:Y:S02]  /*00e0*/  UIADD3 UR8, UP1, UR4, 0x1f0, URZ ;  /* 0x000001f004087890 */ /* 0x000fe4000ff3e03f */
[----:B------:R-:W-:Y:S02]  /*00f0*/  UIADD3 UR10, UP2, UR4, 0x3f0, URZ ;  /* 0x000003f0040a7890 */ /* 0x000fe4000ff5e03f */
[----:B------:R-:W-:Y:S02]  /*0100*/  UIADD3 UR4, UP3, UR4, 0x4f0, URZ ;  /* 0x000004f004047890 */ /* 0x000fe4000ff7e03f */
[----:B------:R-:W-:-:S02]  /*0110*/  UIADD3.X UR7, URZ, UR5, URZ, UP0, !UPT ;  /* 0x000000053f077290 */ /* 0x000fc400087fe43f */
[----:B------:R-:W-:Y:S02]  /*0120*/  UIADD3.X UR9, URZ, UR5, URZ, UP1, !UPT ;  /* 0x000000053f097290 */ /* 0x000fe40008ffe43f */
[----:B------:R-:W-:Y:S02]  /*0130*/  UIADD3.X UR11, URZ, UR5, URZ, UP2, !UPT ;  /* 0x000000053f0b7290 */ /* 0x000fe400097fe43f */
[----:B------:R-:W-:-:S03]  /*0140*/  UIADD3.X UR5, URZ, UR5, URZ, UP3, !UPT ;  /* 0x000000053f057290 */ /* 0x000fc60009ffe43f */
[----:B------:R1:W-:Y:S02]  /*0150*/  UTMACCTL.PF [UR6] ;  /* 0x00000000060079b9 */ /* 0x0003e40008040000 */
[----:B------:R1:W-:Y:S02]  /*0160*/  UTMACCTL.PF [UR8] ;  /* 0x00000000080079b9 */ /* 0x0003e40008040000 */
[----:B------:R1:W-:Y:S02]  /*0170*/  UTMACCTL.PF [UR10] ;  /* 0x000000000a0079b9 */ /* 0x0003e40008040000 */
[----:B------:R1:W-:Y:S02]  /*0180*/  UTMACCTL.PF [UR4] ;  /* 0x00000000040079b9 */ /* 0x0003e40008040000 */
[----:B-1----:R-:W-:Y:S01]  /*0190*/  NOP ;  /* 0x0000000000007918 */ /* 0x002fe20000000000 */
.L_x_1:
[----:B------:R-:W-:Y:S05]  /*01a0*/  BSYNC B0 ;  /* 0x0000000000007941 */ /* 0x000fea0003800000 */
.L_x_0:
[----:B------:R-:W-:Y:S01]  /*01b0*/  ULDC.64 UR4, c[0x0][0x590] ;  /* 0x0001640000047ab9 */ /* 0x000fe20000000a00 */
[----:B------:R-:W-:Y:S01]  /*01c0*/  LEA.HI R3, R3, R0, RZ, 0x2 ;  /* 0x0000000003037211 */ /* 0x000fe200078f10ff */
[----:B------:R-:W-:Y:S01]  /*01d0*/  ULDC.64 UR42, c[0x0][0x208] ;  /* 0x00008200002a7ab9 */ /* 0x000fe20000000a00 */
[----:B------:R-:W-:Y:S01]  /*01e0*/  ISETP.NE.U32.AND P2, PT, RZ, UR4, PT ;  /* 0x00000004ff007c0c */ /* 0x000fe2000bf45070 */
[----:B------:R-:W-:Y:S01]  /*01f0*/  IMAD.MOV.U32 R2, RZ, RZ, R4 ;  /* 0x000000ffff027224 */ /* 0x000fe200078e0004 */
[----:B------:R-:W-:Y:S02]  /*0200*/  LOP3.LUT R3, R3, 0xfffffffc, RZ, 0xc0, !PT ;  /* 0xfffffffc03037812 */ /* 0x000fe400078ec0ff */
[----:B------:R-:W-:Y:S02]  /*0210*/  ISETP.NE.AND.EX P3, PT, RZ, UR5, PT, P2 ;  /* 0x00000005ff007c0c */ /* 0x000fe4000bf65320 */
[----:B------:R-:W-:Y:S01]  /*0220*/  PRMT R7, RZ, 0x7610, R7 ;  /* 0x00007610ff077816 */ /* 0x000fe20000000007 */
[----:B------:R-:W-:Y:S01]  /*0230*/  IMAD.IADD R0, R0, 0x1, -R3 ;  /* 0x0000000100007824 */ /* 0x000fe200078e0a03 */
[----:B------:R-:W-:-:S09]  /*0240*/  MOV R3, R5 ;  /* 0x0000000500037202 */ /* 0x000fd20000000f00 */
[----:B------:R-:W-:Y:S05]  /*0250*/  @P3 BRA `(.L_x_2) ;  /* 0x0000000000303947 */ /* 0x000fea0003800000 */
[----:B------:R-:W-:Y:S02]  /*0260*/  ULDC.64 UR6, c[0x0][0x588] ;  /* 0x0001620000067ab9 */ /* 0x000fe40000000a00 */
[----:B------:R-:W-:-:S04]  /*0270*/  ISETP.NE.U32.AND P0, PT, RZ, UR6, PT ;  /* 0x00000006ff007c0c */ /* 0x000fc8000bf05070 */
[----:B------:R-:W-:-:S13]  /*0280*/  ISETP.NE.AND.EX P0, PT, RZ, UR7, PT, P0 ;  /* 0x00000007ff007c0c */ /* 0x000fda000bf05300 */
[----:B------:R-:W-:Y:S05]  /*0290*/  @!P0 BRA `(.L_x_3) ;  /* 0x0000000000108947 */ /* 0x000fea0003800000 */
[----:B------:R-:W2:Y:S02]  /*02a0*/  LDG.E R7, desc[UR42][R2.64] ;  /* 0x0000002a02077981 */ /* 0x000ea4000c1e1900 */
[----:B--2---:R-:W-:Y:S01]  /*02b0*/  FSETP.NEU.AND P1, PT, R7, RZ, PT ;  /* 0x000000ff0700720b */ /* 0x004fe20003f2d000 */
[----:B------:R-:W-:Y:S01]  /*02c0*/  IMAD.MOV.U32 R7, RZ, RZ, 0x1 ;  /* 0x00000001ff077424 */ /* 0x000fe200078e00ff */
[----:B------:R-:W-:Y:S11]  /*02d0*/  BRA `(.L_x_2) ;  /* 0x0000000000107947 */ /* 0x000ff60003800000 */
.L_x_3:
[----:B------:R-:W-:Y:S01]  /*02e0*/  ULDC UR6, c[0x0][0x580] ;  /* 0x0001600000067ab9 */ /* 0x000fe20000000800 */
[----:B------:R-:W-:Y:S01]  /*02f0*/  IMAD.MOV.U32 R7, RZ, RZ, 0x1 ;  /* 0x00000001ff077424 */ /* 0x000fe200078e00ff */
[----:B------:R-:W-:Y:S02]  /*0300*/  FSETP.NEU.AND P1, PT, RZ, UR6, PT ;  /* 0x00000006ff007c0b */ /* 0x000fe4000bf2d000 */
[----:B------:R-:W-:-:S11]  /*0310*/  CS2R R2, SRZ ;  /* 0x0000000000027805 */ /* 0x000fd6000001ff00 */
.L_x_2:
[----:B------:R-:W-:Y:S02]  /*0320*/  ISETP.NE.U32.AND P4, PT, R2, RZ, PT ;  /* 0x000000ff0200720c */ /* 0x000fe40003f85070 */
[----:B------:R-:W-:Y:S02]  /*0330*/  ISETP.NE.AND.EX P5, PT, RZ, UR5, PT, P2 ;  /* 0x00000005ff007c0c */ /* 0x000fe4000bfa5320 */
[----:B------:R-:W-:Y:S02]  /*0340*/  ISETP.NE.AND.EX P2, PT, R3, RZ, PT, P4 ;  /* 0x000000ff0300720c */ /* 0x000fe40003f45340 */
[----:B------:R-:W-:-:S11]  /*0350*/  PLOP3.LUT P0, PT, PT, PT, PT, 0x8, 0x0 ;  /* 0x000000000000781c */ /* 0x000fd60003f0e170 */
[----:B------:R-:W-:Y:S05]  /*0360*/  @P2 BRA P5, `(.L_x_4) ;  /* 0x0000000000342947 */ /* 0x000fea0002800000 */
[----:B------:R-:W-:-:S04]  /*0370*/  ISETP.NE.U32.AND P0, PT, RZ, UR4, PT ;  /* 0x00000004ff007c0c */ /* 0x000fc8000bf05070 */
[----:B------:R-:W-:-:S13]  /*0380*/  ISETP.NE.AND.EX P0, PT, RZ, UR5, PT, P0 ;  /* 0x00000005ff007c0c */ /* 0x000fda000bf05300 */
[----:B------:R-:W-:Y:S05]  /*0390*/  @!P0 BRA `(.L_x_5) ;  /* 0x0000000000248947 */ /* 0x000fea0003800000 */
[----:B------:R-:W-:Y:S02]  /*03a0*/  PRMT R7, R7, 0x9910, RZ ;  /* 0x0000991007077816 */ /* 0x000fe400000000ff */
[----:B------:R-:W-:Y:S02]  /*03b0*/  ISETP.NE.U32.AND P0, PT, R2, RZ, PT ;  /* 0x000000ff0200720c */ /* 0x000fe40003f05070 */
[----:B------:R-:W-:Y:S02]  /*03c0*/  ISETP.NE.AND P2, PT, R7, RZ, PT ;  /* 0x000000ff0700720c */ /* 0x000fe40003f45270 */
[----:B------:R-:W-:Y:S02]  /*03d0*/  ISETP.NE.AND.EX P0, PT, R3, RZ, PT, P0 ;  /* 0x000000ff0300720c */ /* 0x000fe40003f05300 */
[----:B------:R-:W-:-:S09]  /*03e0*/  SEL R2, RZ, 0xffffffff, P1 ;  /* 0xffffffffff027807 */ /* 0x000fd20000800000 */
[----:B------:R-:W-:-:S04]  /*03f0*/  @!P2 SEL R2, RZ, 0xffffffff, P0 ;  /* 0xffffffffff02a807 */ /* 0x000fc80000000000 */
[----:B------:R-:W-:-:S04]  /*0400*/  LOP3.LUT R2, R2, 0x1, RZ, 0xc0, !PT ;  /* 0x0000000102027812 */ /* 0x000fc800078ec0ff */
[----:B------:R-:W-:Y:S01]  /*0410*/  ISETP.EQ.U32.AND P0, PT, R2, 0x1, PT ;  /* 0x000000010200780c */ /* 0x000fe20003f02070 */
[----:B------:R-:W-:-:S12]  /*0420*/  BRA `(.L_x_4) ;  /* 0x0000000000047947 */ /* 0x000fd80003800000 */
.L_x_5:
[----:B------:R-:W-:-:S13]  /*0430*/  PLOP3.LUT P0, PT, P1, PT, PT, 0x8, 0x0 ;  /* 0x000000000000781c */ /* 0x000fda0000f0e170 */
.L_x_4:
[----:B------:R-:W1:Y:S02]  /*0440*/  SHFL.IDX PT, R2, R6, RZ, 0x1f ;  /* 0x00001fff06027589 */ /* 0x000e6400000e0000 */
[----:B-1----:R-:W-:-:S13]  /*0450*/  ISETP.NE.AND P1, PT, R2, RZ, PT ;  /* 0x000000ff0200720c */ /* 0x002fda0003f25270 */
[----:B------:R-:W-:Y:S05]  /*0460*/  @P1 BRA `(.L_x_6) ;  /* 0x0000000000581947 */ /* 0x000fea0003800000 */
[----:B------:R-:W1:Y:S01]  /*0470*/  S2UR UR8, SR_CgaCtaId ;  /* 0x00000000000879c3 */ /* 0x000e620000008800 */
[----:B------:R-:W-:Y:S01]  /*0480*/  UMOV UR4, 0x400 ;  /* 0x0000040000047882 */ /* 0x000fe20000000000 */
[----:B------:R-:W-:Y:S01]  /*0490*/  UMOV UR5, 0x1 ;  /* 0x0000000100057882 */ /* 0x000fe20000000000 */
[----:B------:R-:W-:Y:S01]  /*04a0*/  UMOV UR6, 0x100 ;  /* 0x0000010000067882 */ /* 0x000fe20000000000 */
[----:B------:R-:W-:Y:S01]  /*04b0*/  ELECT P1, URZ, PT ;  /* 0x00000000003f782f */ /* 0x000fe20003820000 */
[----:B------:R-:W-:-:S04]  /*04c0*/  UIADD3 UR6, -UR6, 0x100000, URZ ;  /* 0x0010000006067890 */ /* 0x000fc8000fffe13f */
[----:B------:R-:W-:Y:S02]  /*04d0*/  USHF.L.U32 UR7, UR6, 0xb, URZ ;  /* 0x0000000b06077899 */ /* 0x000fe4000800063f */
[----:B------:R-:W-:Y:S02]  /*04e0*/  USHF.L.U32 UR6, UR6, 0x1, URZ ;  /* 0x0000000106067899 */ /* 0x000fe4000800063f */
[----:B-1----:R-:W-:Y:S02]  /*04f0*/  ULEA UR8, UR8, UR4, 0x18 ;  /* 0x0000000408087291 */ /* 0x002fe4000f8ec03f */
[----:B------:R-:W-:-:S04]  /*0500*/  UIADD3 UR4, -UR5, 0x100000, URZ ;  /* 0x0010000005047890 */ /* 0x000fc8000fffe13f */
[----:B------:R-:W-:Y:S02]  /*0510*/  USHF.L.U32 UR5, UR4, 0xb, URZ ;  /* 0x0000000b04057899 */ /* 0x000fe4000800063f */
[----:B------:R-:W-:Y:S01]  /*0520*/  USHF.L.U32 UR4, UR4, 0x1, URZ ;  /* 0x0000000104047899 */ /* 0x000fe2000800063f */
[----:B------:R-:W1:Y:S11]  /*0530*/  FENCE.VIEW.ASYNC.S ;  /* 0x00000000000073c6 */ /* 0x000e760000000000 */
[----:B-1----:R1:W2:Y:S01]  /*0540*/  SYNCS.EXCH.64 URZ, [UR8], UR4 ;  /* 0x00000004083f75b2 */ /* 0x0022a20008000100 */
[----:B------:R1:W3:Y:S01]  /*0550*/  SYNCS.EXCH.64 URZ, [UR8+0x20], UR6 ;  /* 0x00002006083f75b2 */ /* 0x0002e20008000100 */
[----:B------:R1:W4:Y:S01]  /*0560*/  SYNCS.EXCH.64 URZ, [UR8+0x8], UR4 ;  /* 0x00000804083f75b2 */ /* 0x0003220008000100 */
[----:B------:R1:W1:Y:S01]  /*0570*/  SYNCS.EXCH.64 URZ, [UR8+0x28], UR6 ;  /* 0x00002806083f75b2 */ /* 0x0002620008000100 */
[----:B------:R1:W1:Y:S01]  /*0580*/  SYNCS.EXCH.64 URZ, [UR8+0x10], UR4 ;  /* 0x00001004083f75b2 */ /* 0x0002620008000100 */
[----:B------:R1:W1:Y:S01]  /*0590*/  SYNCS.EXCH.64 URZ, [UR8+0x30], UR6 ;  /* 0x00003006083f75b2 */ /* 0x0002620008000100 */
[----:B------:R1:W1:Y:S01]  /*05a0*/  SYNCS.EXCH.64 URZ, [UR8+0x18], UR4 ;  /* 0x00001804083f75b2 */ /* 0x0002620008000100 */
[----:B------:R1:W1:Y:S01]  /*05b0*/  SYNCS.EXCH.64 URZ, [UR8+0x38], UR6 ;  /* 0x00003806083f75b2 */ /* 0x0002620008000100 */
[----:B------:R-:W-:Y:S01]  /*05c0*/  NOP ;  /* 0x0000000000007918 */ /* 0x000fe20000000000 */
.L_x_6:
[----:B------:R-:W5:Y:S01]  /*05d0*/  SHFL.IDX PT, R3, R6, RZ, 0x1f ;  /* 0x00001fff06037589 */ /* 0x000f6200000e0000 */
[----:B------:R-:W1:Y:S01]  /*05e0*/  LDC R2, c[0x0][0x904] ;  /* 0x00024100ff027b82 */ /* 0x000e620000000800 */
[----:B------:R-:W-:Y:S01]  /*05f0*/  NOP ;  /* 0x0000000000007918 */ /* 0x000fe20000000000 */
[----:B-----5:R-:W-:-:S13]  /*0600*/  ISETP.NE.AND P1, PT, R3, RZ, PT ;  /* 0x000000ff0300720c */ /* 0x020fda0003f25270 */
[----:B------:R-:W-:Y:S05]  /*0610*/  @P1 BRA `(.L_x_7) ;  /* 0x0000000000581947 */ /* 0x000fea0003800000 */
[----:B-1----:R-:W1:Y:S01]  /*0620*/  S2UR UR5, SR_CgaCtaId ;  /* 0x00000000000579c3 */ /* 0x002e620000008800 */
[----:B------:R-:W-:Y:S01]  /*0630*/  UMOV UR4, 0x400 ;  /* 0x0000040000047882 */ /* 0x000fe20000000000 */
[----:B------:R-:W-:Y:S01]  /*0640*/  UMOV UR6, 0x20 ;  /* 0x0000002000067882 */ /* 0x000fe20000000000 */
[----:B------:R-:W-:Y:S01]  /*0650*/  UMOV UR7, 0x100 ;  /* 0x0000010000077882 */ /* 0x000fe20000000000 */
[----:B------:R-:W-:Y:S01]  /*0660*/  ELECT P1, URZ, PT ;  /* 0x00000000003f782f */ /* 0x000fe20003820000 */
[----:B-1----:R-:W-:Y:S02]  /*0670*/  ULEA UR8, UR5, UR4, 0x18 ;  /* 0x0000000405087291 */ /* 0x002fe4000f8ec03f */
[----:B------:R-:W-:-:S04]  /*0680*/  UIADD3 UR4, -UR6, 0x100000, URZ ;  /* 0x0010000006047890 */ /* 0x000fc8000fffe13f */
[----:B------:R-:W-:Y:S02]  /*0690*/  USHF.L.U32 UR5, UR4, 0xb, URZ ;  /* 0x0000000b04057899 */ /* 0x000fe4000800063f */
[----:B------:R-:W-:Y:S02]  /*06a0*/  USHF.L.U32 UR4, UR4, 0x1, URZ ;  /* 0x0000000104047899 */ /* 0x000fe4000800063f */
[----:B------:R-:W-:-:S04]  /*06b0*/  UIADD3 UR6, -UR7, 0x100000, URZ ;  /* 0x0010000007067890 */ /* 0x000fc8000fffe13f */
[----:B------:R-:W-:Y:S02]  /*06c0*/  USHF.L.U32 UR7, UR6, 0xb, URZ ;  /* 0x0000000b06077899 */ /* 0x000fe4000800063f */
[----:B------:R-:W-:Y:S01]  /*06d0*/  USHF.L.U32 UR6, UR6, 0x1, URZ ;  /* 0x0000000106067899 */ /* 0x000fe2000800063f */
[----:B------:R-:W1:Y:S03]  /*06e0*/  FENCE.VIEW.ASYNC.S ;  /* 0x00000000000073c6 */ /* 0x000e660000000000 */
[----:B-1----:R1:W1:Y:S08]  /*06f0*/  SYNCS.EXCH.64 URZ, [UR8+0x40], UR4 ;  /* 0x00004004083f75b2 */ /* 0x0022700008000100 */
[----:B------:R1:W1:Y:S01]  /*0700*/  SYNCS.EXCH.64 URZ, [UR8+0x60], UR6 ;  /* 0x00006006083f75b2 */ /* 0x0002620008000100 */
[----:B------:R1:W1:Y:S01]  /*0710*/  SYNCS.EXCH.64 URZ, [UR8+0x48], UR4 ;  /* 0x00004804083f75b2 */ /* 0x0002620008000100 */
[----:B------:R1:W1:Y:S01]  /*0720*/  SYNCS.EXCH.64 URZ, [UR8+0x68], UR6 ;  /* 0x00006806083f75b2 */ /* 0x0002620008000100 */
[----:B------:R1:W1:Y:S01]  /*0730*/  SYNCS.EXCH.64 URZ, [UR8+0x50], UR4 ;  /* 0x00005004083f75b2 */ /* 0x0002620008000100 */
[----:B------:R1:W1:Y:S01]  /*0740*/  SYNCS.EXCH.64 URZ, [UR8+0x70], UR6 ;  /* 0x00007006083f75b2 */ /* 0x0002620008000100 */
[----:B------:R1:W1:Y:S01]  /*0750*/  SYNCS.EXCH.64 URZ, [UR8+0x58], UR4 ;  /* 0x00005804083f75b2 */ /* 0x0002620008000100 */
[----:B------:R1:W1:Y:S01]  /*0760*/  SYNCS.EXCH.64 URZ, [UR8+0x78], UR6 ;  /* 0x00007806083f75b2 */ /* 0x0002620008000100 */
[----:B------:R-:W-:Y:S01]  /*0770*/  NOP ;  /* 0x0000000000007918 */ /* 0x000fe20000000000 */
.L_x_7:
[----:B------:R-:W5:Y:S01]  /*0780*/  SHFL.IDX PT, R6, R6, RZ, 0x1f ;  /* 0x00001fff06067589 */ /* 0x000f6200000e0000 */
[----:B-1----:R-:W-:Y:S02]  /*0790*/  ISETP.NE.AND P6, PT, R2, 0x1, PT ;  /* 0x000000010200780c */ /* 0x002fe40003fc5270 */
[----:B------:R-:W-:Y:S01]  /*07a0*/  ELECT P1, URZ, PT ;  /* 0x00000000003f782f */ /* 0x000fe20003820000 */
[----:B------:R-:W1:Y:S01]  /*07b0*/  S2UR UR37, SR_CgaCtaId ;  /* 0x00000000002579c3 */ /* 0x000e620000008800 */
[----:B------:R-:W2:Y:S01]  /*07c0*/  S2R R3, SR_CTAID.Y ;  /* 0x0000000000037919 */ /* 0x000ea20000002600 */
[----:B------:R-:W-:Y:S01]  /*07d0*/  UMOV UR4, 0x20 ;  /* 0x0000002000047882 */ /* 0x000fe20000000000 */
[----:B------:R-:W-:Y:S01]  /*07e0*/  ISETP.NE.AND P4, PT, R0, RZ, PT ;  /* 0x000000ff0000720c */ /* 0x000fe20003f85270 */
[----:B------:R-:W-:Y:S01]  /*07f0*/  NOP ;  /* 0x0000000000007918 */ /* 0x000fe20000000000 */
[----:B------:R-:W3:Y:S01]  /*0800*/  S2R R8, SR_CTAID.X ;  /* 0x0000000000087919 */ /* 0x000ee20000002500 */
[----:B------:R-:W-:Y:S01]  /*0810*/  P2R R7, PR, RZ, 0x40 ;  /* 0x00000040ff077803 */ /* 0x000fe20000000000 */
[----:B------:R-:W-:Y:S01]  /*0820*/  IMAD.MOV.U32 R9, RZ, RZ, RZ ;  /* 0x000000ffff097224 */ /* 0x000fe200078e00ff */
[----:B------:R-:W-:Y:S02]  /*0830*/  BSSY B6, `(.L_x_8) ;  /* 0x0000976000067945 */ /* 0x000fe40003800000 */
[----:B------:R-:W3:Y:S01]  /*0840*/  @P6 LDC R17, c[0x0][0x10] ;  /* 0x00000400ff116b82 */ /* 0x000ee20000000800 */
[----:B------:R-:W-:-:S07]  /*0850*/  @P6 IMAD.MOV.U32 R7, RZ, RZ, RZ ;  /* 0x000000ffff076224 */ /* 0x000fce00078e00ff */
[----:B------:R-:W4:Y:S01]  /*0860*/  @!P6 LDC R11, c[0x0][0xc] ;  /* 0x00000300ff0beb82 */ /* 0x000f220000000800 */
[----:B-----5:R-:W-:Y:S02]  /*0870*/  ISETP.NE.OR P2, PT, R6, RZ, !P1 ;  /* 0x000000ff0600720c */ /* 0x020fe40004f45670 */
[----:B------:R-:W-:-:S04]  /*0880*/  ISETP.EQ.OR P1, PT, R0, 0x3, !P4 ;  /* 0x000000030000780c */ /* 0x000fc80006722670 */
[----:B------:R-:W-:-:S04]  /*0890*/  ISETP.EQ.AND P1, PT, R10, RZ, P1 ;  /* 0x000000ff0a00720c */ /* 0x000fc80000f22270 */
[----:B------:R-:W-:Y:S02]  /*08a0*/  SEL R22, RZ, 0x1, !P1 ;  /* 0x00000001ff167807 */ /* 0x000fe40004800000 */
[----:B--2---:R-:W-:Y:S01]  /*08b0*/  @P6 MOV R6, R3 ;  /* 0x0000000300066202 */ /* 0x004fe20000000f00 */
[----:B------:R-:W-:Y:S01]  /*08c0*/  VOTEU.ALL UP0, P2 ;  /* 0x00000000003f7886 */ /* 0x000fe20001000000 */
[----:B------:R-:W-:-:S03]  /*08d0*/  VOTEU.ALL UP1, P2 ;  /* 0x00000000003f7886 */ /* 0x000fc60001020000 */
[----:B---3--:R-:W-:Y:S01]  /*08e0*/  @P6 IMAD.WIDE.U32 R16, R8, R17, R6 ;  /* 0x0000001108106225 */ /* 0x008fe200078e0006 */
[----:B------:R-:W-:Y:S01]  /*08f0*/  @!UP0 UMOV UR6, 0x400 ;  /* 0x0000040000068882 */ /* 0x000fe20000000000 */
[----:B------:R-:W-:-:S04]  /*0900*/  @!UP0 UIADD3 UR4, -UR4, 0x100000, URZ ;  /* 0x0010000004048890 */ /* 0x000fc8000fffe13f */
[----:B------:R-:W-:Y:S02]  /*0910*/  @!UP0 USHF.L.U32 UR5, UR4, 0xb, URZ ;  /* 0x0000000b04058899 */ /* 0x000fe4000800063f */
[----:B------:R-:W-:Y:S02]  /*0920*/  @!UP0 USHF.L.U32 UR4, UR4, 0x1, URZ ;  /* 0x0000000104048899 */ /* 0x000fe4000800063f */
[----:B-1----:R-:W-:Y:S01]  /*0930*/  @!UP0 ULEA UR8, UR37, UR6, 0x18 ;  /* 0x0000000625088291 */ /* 0x002fe2000f8ec03f */
[----:B------:R-:W-:Y:S01]  /*0940*/  @P6 IMAD.MOV.U32 R7, RZ, RZ, RZ ;  /* 0x000000ffff076224 */ /* 0x000fe200078e00ff */
[----:B------:R-:W-:Y:S01]  /*0950*/  VOTEU.ALL UP0, P2 ;  /* 0x00000000003f7886 */ /* 0x000fe20001000000 */
[C---:B------:R-:W-:Y:S01]  /*0960*/  ISETP.NE.AND P2, PT, R10.reuse, RZ, PT ;  /* 0x000000ff0a00720c */ /* 0x040fe20003f45270 */
[----:B------:R-:W-:Y:S01]  /*0970*/  ULDC UR6, c[0x0][0xc] ;  /* 0x0000030000067ab9 */ /* 0x000fe20000000800 */
[----:B------:R-:W-:Y:S01]  /*0980*/  ULDC UR7, c[0x0][0x10] ;  /* 0x0000040000077ab9 */ /* 0x000fe20000000800 */
[----:B------:R-:W-:Y:S01]  /*0990*/  VIADD R10, R10, 0xffffffff ;  /* 0xffffffff0a0a7836 */ /* 0x000fe20000000000 */
[----:B------:R-:W-:-:S02]  /*09a0*/  ISETP.EQ.AND P5, PT, R0, 0x2, !P2 ;  /* 0x000000020000780c */ /* 0x000fc400057a2270 */
[----:B------:R-:W-:Y:S01]  /*09b0*/  @P6 IADD3 R17, R17, R7, RZ ;  /* 0x0000000711116210 */ /* 0x000fe20007ffe0ff */
[----:B----4-:R-:W-:Y:S01]  /*09c0*/  @!P6 IMAD.WIDE.U32 R6, R11, R3, R8 ;  /* 0x000000030b06e225 */ /* 0x010fe200078e0008 */
[----:B------:R-:W-:Y:S01]  /*09d0*/  ISETP.GE.U32.AND P1, PT, R10, 0x2, PT ;  /* 0x000000020a00780c */ /* 0x000fe20003f26070 */
[----:B------:R-:W1:Y:S02]  /*09e0*/  FENCE.VIEW.ASYNC.S ;  /* 0x00000000000073c6 */ /* 0x000e640000000000 */
[----:B-1----:R-:W1:Y:S01]  /*09f0*/  @!UP0 SYNCS.EXCH.64 URZ, [UR8+0x80], UR4 ;  /* 0x00008004083f85b2 */ /* 0x002e620008000100 */
[----:B------:R-:W-:Y:S01]  /*0a00*/  SEL R19, RZ, 0x1, !P5 ;  /* 0x00000001ff137807 */ /* 0x000fe20006800000 */
[----:B------:R-:W-:Y:S01]  /*0a10*/  @!P6 IMAD.MOV.U32 R17, RZ, RZ, R7 ;  /* 0x000000ffff11e224 */ /* 0x000fe200078e0007 */
[----:B------:R-:W-:Y:S02]  /*0a20*/  @!P6 MOV R16, R6 ;  /* 0x000000060010e202 */ /* 0x000fe40000000f00 */
[----:B------:R-:W-:-:S02]  /*0a30*/  SEL R19, R19, 0x2, P1 ;  /* 0x0000000213137807 */ /* 0x000fc40000800000 */
[----:B------:R-:W-:Y:S01]  /*0a40*/  SEL R22, R22, 0x2, P1 ;  /* 0x0000000216167807 */ /* 0x000fe20000800000 */
[----:B------:R2:W1:Y:S01]  /*0a50*/  @!UP1 SYNCS.EXCH.64 URZ, [UR8+0x88], UR4 ;  /* 0x00008804083f95b2 */ /* 0x0004620008000100 */
[----:B------:R-:W-:Y:S01]  /*0a60*/  NOP ;  /* 0x0000000000007918 */ /* 0x000fe20000000000 */
[----:B--2---:R-:W-:-:S03]  /*0a70*/  UIMAD.WIDE.U32 UR4, UR6, UR7, URZ ;  /* 0x00000007060472a5 */ /* 0x004fc6000f8e003f */
[----:B------:R-:W-:Y:S02]  /*0a80*/  ULDC UR6, c[0x0][0x14] ;  /* 0x0000050000067ab9 */ /* 0x000fe40000000800 */
[----:B------:R-:W-:Y:S02]  /*0a90*/  UIMAD.WIDE.U32 UR40, UR4, UR6, URZ ;  /* 0x00000006042872a5 */ /* 0x000fe4000f8e003f */
[----:B------:R-:W-:-:S04]  /*0aa0*/  UIMAD UR38, UR5, UR6, URZ ;  /* 0x00000006052672a4 */ /* 0x000fc8000f8e023f */
[----:B------:R-:W-:Y:S01]  /*0ab0*/  UIADD3 UR38, UR41, UR38, URZ ;  /* 0x0000002629267290 */ /* 0x000fe2000fffe03f */
[----:B-1----:R-:W-:Y:S06]  /*0ac0*/  BAR.SYNC.DEFER_BLOCKING 0x0 ;  /* 0x0000000000007b1d */ /* 0x002fec0000010000 */
[----:B------:R-:W-:Y:S05]  /*0ad0*/  @!P2 BRA `(.L_x_9) ;  /* 0x0000006400a0a947 */ /* 0x000fea0003800000 */
[----:B------:R-:W-:-:S13]  /*0ae0*/  ISETP.GT.U32.AND P0, PT, R10, 0x1, PT ;  /* 0x000000010a00780c */ /* 0x000fda0003f04070 */
[----:B------:R-:W-:Y:S05]  /*0af0*/  @P0 BRA `(.L_x_10) ;  /* 0x0000009400240947 */ /* 0x000fea0003800000 */
[----:B------:R-:W-:Y:S01]  /*0b00*/  ULDC.64 UR4, c[0x0][0x8f8] ;  /* 0x00023e0000047ab9 */ /* 0x000fe20000000a00 */
[----:B------:R-:W-:Y:S01]  /*0b10*/  UMOV UR47, 0xffffffff ;  /* 0xffffffff002f7882 */ /* 0x000fe20000000000 */
[----:B------:R-:W-:Y:S01]  /*0b20*/  ISETP.GE.U32.AND P0, PT, R16, UR4, PT ;  /* 0x0000000410007c0c */ /* 0x000fe2000bf06070 */
[----:B------:R-:W-:Y:S01]  /*0b30*/  IMAD.MOV.U32 R154, RZ, RZ, -0x1 ;  /* 0xffffffffff9a7424 */ /* 0x000fe200078e00ff */
[----:B------:R-:W-:Y:S02]  /*0b40*/  PRMT R152, RZ, 0x7610, R152 ;  /* 0x00007610ff987816 */ /* 0x000fe40000000098 */
[----:B------:R-:W-:Y:S02]  /*0b50*/  ISETP.GE.U32.AND.EX P0, PT, R17, UR5, PT, P0 ;  /* 0x0000000511007c0c */ /* 0x000fe4000bf06100 */
[----:B------:R-:W-:Y:S02]  /*0b60*/  MOV R153, 0xffffffff ;  /* 0xffffffff00997802 */ /* 0x000fe40000000f00 */
[----:B------:R-:W-:-:S09]  /*0b70*/  PRMT R0, RZ, 0x7610, R0 ;  /* 0x00007610ff007816 */ /* 0x000fd20000000000 */
[----:B------:R-:W-:Y:S05]  /*0b80*/  @P0 BRA `(.L_x_11) ;  /* 0x0000000400600947 */ /* 0x000fea0003800000 */
[----:B------:R-:W1:Y:S01]  /*0b90*/  LDC.64 R14, c[0x0][0x8d0] ;  /* 0x00023400ff0e7b82 */ /* 0x000e620000000a00 */
[----:B------:R-:W-:Y:S02]  /*0ba0*/  IMAD.MOV.U32 R4, RZ, RZ, R16 ;  /* 0x000000ffff047224 */ /* 0x000fe400078e0010 */
[----:B------:R-:W-:-:S05]  /*0bb0*/  IMAD.MOV.U32 R5, RZ, RZ, R17 ;  /* 0x000000ffff057224 */ /* 0x000fca00078e0011 */
[----:B------:R-:W2:Y:S08]  /*0bc0*/  LDC R0, c[0x0][0x8d8] ;  /* 0x00023600ff007b82 */ /* 0x000eb00000000800 */
[----:B------:R-:W3:Y:S01]  /*0bd0*/  LDC.64 R20, c[0x0][0x8c8] ;  /* 0x00023200ff147b82 */ /* 0x000ee20000000a00 */
[----:B-1----:R-:W-:-:S04]  /*0be0*/  ISETP.NE.U32.AND P0, PT, R14, RZ, PT ;  /* 0x000000ff0e00720c */ /* 0x002fc80003f05070 */
[----:B------:R-:W-:-:S13]  /*0bf0*/  ISETP.NE.AND.EX P0, PT, R15, RZ, PT, P0 ;  /* 0x000000ff0f00720c */ /* 0x000fda0003f05300 */
[----:B--23--:R-:W-:Y:S05]  /*0c00*/  @!P0 BRA `(.L_x_12) ;  /* 0x0000000000288947 */ /* 0x00cfea0003800000 */
[----:B------:R-:W1:Y:S02]  /*0c10*/  LDC R11, c[0x0][0x8dc] ;  /* 0x00023700ff0b7b82 */ /* 0x000e640000000800 */
[----:B-1----:R-:W-:-:S04]  /*0c20*/  IADD3 R11, P0, R16, R11, RZ ;  /* 0x0000000b100b7210 */ /* 0x002fc80007f1e0ff */
[----:B------:R-:W-:-:S05]  /*0c30*/  IADD3.X R13, RZ, R17, RZ, P0, !PT ;  /* 0x00000011ff0d7210 */ /* 0x000fca00007fe4ff */
[----:B------:R-:W-:-:S04]  /*0c40*/  IMAD.WIDE.U32 R4, R13, R14, RZ ;  /* 0x0000000e0d047225 */ /* 0x000fc800078e00ff */
[----:B------:R-:W-:-:S04]  /*0c50*/  IMAD.WIDE.U32 R6, P0, R11, R15, R4 ;  /* 0x0000000f0b067225 */ /* 0x000fc80007800004 */
[----:B------:R-:W-:-:S04]  /*0c60*/  IMAD.WIDE.U32 R4, R11, R14, RZ ;  /* 0x0000000e0b047225 */ /* 0x000fc800078e00ff */
[----:B------:R-:W-:Y:S01]  /*0c70*/  IMAD.X R11, RZ, RZ, RZ, P0 ;  /* 0x000000ffff0b7224 */ /* 0x000fe200000e06ff */
[----:B------:R-:W-:Y:S01]  /*0c80*/  IADD3 RZ, P0, R5, R6, RZ ;  /* 0x0000000605ff7210 */ /* 0x000fe20007f1e0ff */
[----:B------:R-:W-:-:S04]  /*0c90*/  IMAD.MOV.U32 R10, RZ, RZ, R7 ;  /* 0x000000ffff0a7224 */ /* 0x000fc800078e0007 */
[----:B------:R-:W-:-:S08]  /*0ca0*/  IMAD.WIDE.U32.X R4, R13, R15, R10, P0 ;  /* 0x0000000f0d047225 */ /* 0x000fd000000e040a */
.L_x_12:
[-CC-:B------:R-:W-:Y:S01]  /*0cb0*/  SHF.R.U64 R25, R4, R0.reuse, R5.reuse ;  /* 0x0000000004197219 */ /* 0x180fe20000001205 */
[----:B------:R-:W1:Y:S01]  /*0cc0*/  LDC.64 R26, c[0x0][0x8e8] ;  /* 0x00023a00ff1a7b82 */ /* 0x000e620000000a00 */
[----:B------:R-:W-:Y:S01]  /*0cd0*/  SHF.R.U32.HI R4, RZ, R0, R5 ;  /* 0x00000000ff047219 */ /* 0x000fe20000011605 */
[----:B------:R-:W-:Y:S01]  /*0ce0*/  ULDC UR4, c[0x0][0x150] ;  /* 0x0000540000047ab9 */ /* 0x000fe20000000800 */
[----:B------:R-:W-:Y:S02]  /*0cf0*/  I2FP.F32.U32 R0, R8 ;  /* 0x0000000800007245 */ /* 0x000fe40000201000 */
[----:B------:R-:W-:-:S03]  /*0d00*/  IADD3 R9, P0, RZ, -R25, RZ ;  /* 0x80000019ff097210 */ /* 0x000fc60007f1e0ff */
[----:B------:R-:W2:Y:S01]  /*0d10*/  LDC R10, c[0x0][0x8c0] ;  /* 0x00023000ff0a7b82 */ /* 0x000ea20000000800 */
[----:B------:R-:W-:Y:S01]  /*0d20*/  FMUL R0, R0, UR4 ;  /* 0x0000000400007c20 */ /* 0x000fe20008400000 */
[----:B------:R-:W-:Y:S01]  /*0d30*/  IADD3.X R11, RZ, ~R4, RZ, P0, !PT ;  /* 0x80000004ff0b7210 */ /* 0x000fe200007fe4ff */
[----:B------:R-:W-:Y:S01]  /*0d40*/  IMAD.WIDE.U32 R4, R9, R20, R16 ;  /* 0x0000001409047225 */ /* 0x000fe200078e0010 */
[----:B------:R-:W-:-:S03]  /*0d50*/  ULDC UR4, c[0x0][0x154] ;  /* 0x0000550000047ab9 */ /* 0x000fc60000000800 */
[----:B------:R-:W-:Y:S01]  /*0d60*/  IMAD R6, R11, R20, RZ ;  /* 0x000000140b067224 */ /* 0x000fe200078e02ff */
[----:B------:R-:W3:Y:S01]  /*0d70*/  LDC R7, c[0x0][0x144] ;  /* 0x00005100ff077b82 */ /* 0x000ee20000000800 */
[----:B------:R-:W4:Y:S02]  /*0d80*/  F2I.U32.TRUNC.NTZ R0, R0 ;  /* 0x0000000000007305 */ /* 0x000f24000020f000 */
[----:B------:R-:W-:-:S04]  /*0d90*/  IMAD R9, R9, R21, R6 ;  /* 0x0000001509097224 */ /* 0x000fc800078e0206 */
[----:B------:R-:W-:Y:S01]  /*0da0*/  IMAD.IADD R9, R5, 0x1, R9 ;  /* 0x0000000105097824 */ /* 0x000fe200078e0209 */
[----:B------:R-:W5:Y:S01]  /*0db0*/  LDC R12, c[0x0][0x8b0] ;  /* 0x00022c00ff0c7b82 */ /* 0x000f620000000800 */
[----:B-1----:R-:W-:-:S04]  /*0dc0*/  ISETP.NE.U32.AND P0, PT, R26, RZ, PT ;  /* 0x000000ff1a00720c */ /* 0x002fc80003f05070 */
[----:B------:R-:W-:-:S03]  /*0dd0*/  ISETP.NE.AND.EX P0, PT, R27, RZ, PT, P0 ;  /* 0x000000ff1b00720c */ /* 0x000fc60003f05300 */
[----:B------:R-:W1:Y:S01]  /*0de0*/  LDC R11, c[0x0][0x900] ;  /* 0x00024000ff0b7b82 */ /* 0x000e620000000800 */
[-CC-:B--2---:R-:W-:Y:S01]  /*0df0*/  SHF.R.U64 R20, R4, R10.reuse, R9.reuse ;  /* 0x0000000a04147219 */ /* 0x184fe20000001209 */
[----:B----4-:R-:W-:Y:S01]  /*0e00*/  IMAD.MOV R5, RZ, RZ, -R0 ;  /* 0x000000ffff057224 */ /* 0x010fe200078e0a00 */
[----:B------:R-:W-:Y:S02]  /*0e10*/  I2FP.F32.U32 R4, R3 ;  /* 0x0000000300047245 */ /* 0x000fe40000201000 */
[----:B------:R-:W-:Y:S01]  /*0e20*/  SHF.R.U32.HI R9, RZ, R10, R9 ;  /* 0x0000000aff097219 */ /* 0x000fe20000011609 */
[----:B------:R-:W-:Y:S02]  /*0e30*/  IMAD.MOV.U32 R10, RZ, RZ, 0x1 ;  /* 0x00000001ff0a7424 */ /* 0x000fe400078e00ff */
[----:B------:R-:W2:Y:S01]  /*0e40*/  LDC R14, c[0x0][0x148] ;  /* 0x00005200ff0e7b82 */ /* 0x000ea20000000800 */
[----:B---3--:R-:W-:Y:S02]  /*0e50*/  IMAD R0, R7, R5, R8 ;  /* 0x0000000507007224 */ /* 0x008fe400078e0208 */
[----:B------:R-:W-:Y:S01]  /*0e60*/  FMUL R5, R4, UR4 ;  /* 0x0000000404057c20 */ /* 0x000fe20008400000 */
[----:B------:R-:W-:-:S04]  /*0e70*/  MOV R4, 0xffffffff ;  /* 0xffffffff00047802 */ /* 0x000fc80000000f00 */
[----:B------:R-:W3:Y:S01]  /*0e80*/  LDC R24, c[0x0][0x8a8] ;  /* 0x00022a00ff187b82 */ /* 0x000ee20000000800 */
[-CC-:B-----5:R-:W-:Y:S02]  /*0e90*/  SHF.R.U64 R28, R20, R12.reuse, R9.reuse ;  /* 0x0000000c141c7219 */ /* 0x1a0fe40000001209 */
[----:B------:R-:W-:Y:S02]  /*0ea0*/  SHF.R.U32.HI R6, RZ, R12, R9 ;  /* 0x0000000cff067219 */ /* 0x000fe40000011609 */
[----:B------:R4:W1:Y:S03]  /*0eb0*/  F2I.U32.TRUNC.NTZ R12, R5 ;  /* 0x00000005000c7305 */ /* 0x000866000020f000 */
[----:B------:R-:W2:Y:S01]  /*0ec0*/  LDC R15, c[0x0][0x8f0] ;  /* 0x00023c00ff0f7b82 */ /* 0x000ea20000000800 */
[-C--:B-1----:R-:W-:Y:S02]  /*0ed0*/  SHF.L.U32 R4, R4, R11.reuse, RZ ;  /* 0x0000000b04047219 */ /* 0x082fe400000006ff */
[----:B------:R-:W-:-:S02]  /*0ee0*/  SHF.R.U64 R30, R28, R11, R6 ;  /* 0x0000000b1c1e7219 */ /* 0x000fc40000001206 */
[-C--:B------:R-:W-:Y:S02]  /*0ef0*/  SHF.R.U32.HI R6, RZ, R11.reuse, R6 ;  /* 0x0000000bff067219 */ /* 0x080fe40000011606 */
[----:B------:R-:W-:Y:S01]  /*0f00*/  SHF.L.U32 R10, R10, R11, RZ ;  /* 0x0000000b0a0a7219 */ /* 0x000fe200000006ff */
[----:B------:R-:W1:Y:S01]  /*0f10*/  LDC R21, c[0x0][0x8e0] ;  /* 0x00023800ff157b82 */ /* 0x000e620000000800 */
[----:B------:R-:W-:Y:S01]  /*0f20*/  LOP3.LUT R11, RZ, R4, RZ, 0x33, !PT ;  /* 0x00000004ff0b7212 */ /* 0x000fe200078e33ff */
[----:B------:R-:W-:Y:S01]  /*0f30*/  IMAD.MOV.U32 R4, RZ, RZ, R30 ;  /* 0x000000ffff047224 */ /* 0x000fe200078e001e */
[----:B----4-:R-:W-:-:S05]  /*0f40*/  MOV R5, R6 ;  /* 0x0000000600057202 */ /* 0x010fca0000000f00 */
[----:B------:R-:W4:Y:S01]  /*0f50*/  LDC R23, c[0x0][0x8b8] ;  /* 0x00022e00ff177b82 */ /* 0x000f220000000800 */
[----:B---3--:R-:W-:Y:S05]  /*0f60*/  @!P0 BRA `(.L_x_13) ;  /* 0x0000000000288947 */ /* 0x008fea0003800000 */
[----:B------:R-:W3:Y:S02]  /*0f70*/  LDC R9, c[0x0][0x8f4] ;  /* 0x00023d00ff097b82 */ /* 0x000ee40000000800 */
[----:B---3--:R-:W-:-:S05]  /*0f80*/  IADD3 R9, P0, R30, R9, RZ ;  /* 0x000000091e097210 */ /* 0x008fca0007f1e0ff */
[----:B------:R-:W-:-:S04]  /*0f90*/  IMAD.X R13, RZ, RZ, R6, P0 ;  /* 0x000000ffff0d7224 */ /* 0x000fc800000e0606 */
[----:B------:R-:W-:-:S04]  /*0fa0*/  IMAD.WIDE.U32 R4, R13, R26, RZ ;  /* 0x0000001a0d047225 */ /* 0x000fc800078e00ff */
[----:B------:R-:W-:-:S04]  /*0fb0*/  IMAD.WIDE.U32 R6, P0, R9, R27, R4 ;  /* 0x0000001b09067225 */ /* 0x000fc80007800004 */
[----:B------:R-:W-:Y:S01]  /*0fc0*/  IMAD.WIDE.U32 R4, R9, R26, RZ ;  /* 0x0000001a09047225 */ /* 0x000fe200078e00ff */
[----:B------:R-:W-:-:S03]  /*0fd0*/  MOV R8, R7 ;  /* 0x0000000700087202 */ /* 0x000fc60000000f00 */
[----:B------:R-:W-:Y:S01]  /*0fe0*/  IMAD.X R9, RZ, RZ, RZ, P0 ;  /* 0x000000ffff097224 */ /* 0x000fe200000e06ff */
[----:B------:R-:W-:-:S05]  /*0ff0*/  IADD3 RZ, P0, R5, R6, RZ ;  /* 0x0000000605ff7210 */ /* 0x000fca0007f1e0ff */
[----:B------:R-:W-:-:S08]  /*1000*/  IMAD.WIDE.U32.X R4, R13, R27, R8, P0 ;  /* 0x0000001b0d047225 */ /* 0x000fd000000e0408 */
.L_x_13:
[----:B--2---:R-:W-:Y:S01]  /*1010*/  SHF.R.U64 R4, R4, R15, R5 ;  /* 0x0000000f04047219 */ /* 0x004fe20000001205 */
[----:B------:R-:W-:Y:S01]  /*1020*/  VIADD R5, R24, 0xffffffff ;  /* 0xffffffff18057836 */ /* 0x000fe20000000000 */
[----:B------:R-:W-:Y:S01]  /*1030*/  LOP3.LUT R11, R28, R11, RZ, 0xc0, !PT ;  /* 0x0000000b1c0b7212 */ /* 0x000fe200078ec0ff */
[----:B------:R-:W-:Y:S01]  /*1040*/  IMAD.MOV R12, RZ, RZ, -R12 ;  /* 0x000000ffff0c7224 */ /* 0x000fe200078e0a0c */
[----:B------:R-:W-:Y:S02]  /*1050*/  IADD3 R6, -R4, RZ, RZ ;  /* 0x000000ff04067210 */ /* 0x000fe40007ffe1ff */
[----:B------:R-:W-:Y:S01]  /*1060*/  LOP3.LUT R5, R20, R5, RZ, 0xc0, !PT ;  /* 0x0000000514057212 */ /* 0x000fe200078ec0ff */
[----:B------:R-:W-:Y:S01]  /*1070*/  @P6 IMAD R0, R14, R12, R3 ;  /* 0x0000000c0e006224 */ /* 0x000fe200078e0203 */
[----:B------:R-:W-:Y:S01]  /*1080*/  R2UR UR47, R25 ;  /* 0x00000000192f72ca */ /* 0x000fe200000e0000 */
[----:B------:R-:W-:Y:S02]  /*1090*/  IMAD R11, R10, R4, R11 ;  /* 0x000000040a0b7224 */ /* 0x000fe400078e020b */
[----:B-1----:R-:W-:-:S02]  /*10a0*/  IMAD R3, R6, R21, R30 ;  /* 0x0000001506037224 */ /* 0x002fc400078e021e */
[----:B----4-:R-:W-:Y:S02]  /*10b0*/  IMAD R0, R11, R23, R0 ;  /* 0x000000170b007224 */ /* 0x010fe400078e0200 */
[----:B------:R-:W-:Y:S02]  /*10c0*/  IMAD R3, R3, R24, R5 ;  /* 0x0000001803037224 */ /* 0x000fe400078e0205 */
[----:B------:R-:W-:-:S03]  /*10d0*/  IMAD.MOV.U32 R4, RZ, RZ, 0x1 ;  /* 0x00000001ff047424 */ /* 0x000fc600078e00ff */
[----:B------:R-:W-:Y:S02]  /*10e0*/  SEL R153, R3, R0, !P6 ;  /* 0x0000000003997207 */ /* 0x000fe40007000000 */
[----:B------:R-:W-:Y:S02]  /*10f0*/  SEL R154, R0, R3, !P6 ;  /* 0x00000003009a7207 */ /* 0x000fe40007000000 */
[----:B------:R-:W-:-:S07]  /*1100*/  PRMT R0, R4, 0x7610, R0 ;  /* 0x0000761004007816 */ /* 0x000fce0000000000 */
.L_x_11:
[----:B------:R-:W-:-:S08]  /*1110*/  NOP ;  /* 0x0000000000007918 */ /* 0x000fd00000000000 */
[----:B------:R-:W1:Y:S02]  /*1120*/  USETMAXREG.TRY_ALLOC.CTAPOOL UP0, 0xe8 ;  /* 0x000000e8000079c8 */ /* 0x000e640008000600 */
[----:B-1----:R-:W-:-:S13]  /*1130*/  PLOP3.LUT P0, PT, PT, PT, UP0, 0x80, 0x0 ;  /* 0x000000000000781c */ /* 0x002fda0003f0f008 */
[----:B------:R-:W-:Y:S05]  /*1140*/  @!P0 BRA `(.L_x_11) ;  /* 0xfffffffc00f08947 */ /* 0x000fea000383ffff */
[----:B------:R-:W-:Y:S02]  /*1150*/  ULDC.64 UR4, c[0x0][0x590] ;  /* 0x0001640000047ab9 */ /* 0x000fe40000000a00 */
[----:B------:R-:W-:Y:S01]  /*1160*/  IMAD.U32 R165, RZ, RZ, UR4 ;  /* 0x00000004ffa57e24 */ /* 0x000fe2000f8e00ff */
[----:B------:R-:W-:-:S04]  /*1170*/  MOV R166, UR5 ;  /* 0x0000000500a67c02 */ /* 0x000fc80008000f00 */
[----:B------:R-:W-:-:S04]  /*1180*/  ISETP.NE.U32.AND P0, PT, R165, RZ, PT ;  /* 0x000000ffa500720c */ /* 0x000fc80003f05070 */
[----:B------:R-:W-:-:S13]  /*1190*/  ISETP.NE.AND.EX P0, PT, R166, RZ, PT, P0 ;  /* 0x000000ffa600720c */ /* 0x000fda0003f05300 */
[----:B------:R-:W-:Y:S05]  /*11a0*/  @P0 BRA `(.L_x_14) ;  /* 0x00000000002c0947 */ /* 0x000fea0003800000 */
[----:B------:R-:W-:Y:S02]  /*11b0*/  ULDC.64 UR4, c[0x0][0x588] ;  /* 0x0001620000047ab9 */ /* 0x000fe40000000a00 */
[----:B------:R-:W-:-:S04]  /*11c0*/  ISETP.NE.U32.AND P0, PT, RZ, UR4, PT ;  /* 0x00000004ff007c0c */ /* 0x000fc8000bf05070 */
[----:B------:R-:W-:-:S13]  /*11d0*/  ISETP.NE.AND.EX P0, PT, RZ, UR5, PT, P0 ;  /* 0x00000005ff007c0c */ /* 0x000fda000bf05300 */
[----:B------:R-:W-:Y:S05]  /*11e0*/  @!P0 BRA `(.L_x_15) ;  /* 0x0000000000108947 */ /* 0x000fea0003800000 */
[----:B------:R-:W1:Y:S02]  /*11f0*/  LDC.64 R162, c[0x0][0x588] ;  /* 0x00016200ffa27b82 */ /* 0x000e640000000a00 */
[----:B-1----:R1:W5:Y:S01]  /*1200*/  LDG.E R162, desc[UR42][R162.64] ;  /* 0x0000002aa2a27981 */ /* 0x002362000c1e1900 */
[----:B------:R-:W-:Y:S01]  /*1210*/  IMAD.MOV.U32 R152, RZ, RZ, 0x1 ;  /* 0x00000001ff987424 */ /* 0x000fe200078e00ff */
[----:B------:R-:W-:Y:S06]  /*1220*/  BRA `(.L_x_14) ;  /* 0x00000000000c7947 */ /* 0x000fec0003800000 */
.L_x_15:
[----:B------:R-:W-:Y:S01]  /*1230*/  ULDC UR4, c[0x0][0x580] ;  /* 0x0001600000047ab9 */ /* 0x000fe20000000800 */
[----:B------:R-:W-:Y:S01]  /*1240*/  IMAD.MOV.U32 R152, RZ, RZ, 0x1 ;  /* 0x00000001ff987424 */ /* 0x000fe200078e00ff */
[----:B------:R-:W-:-:S07]  /*1250*/  MOV R162, UR4 ;  /* 0x0000000400a27c02 */ /* 0x000fce0008000f00 */
.L_x_14:
[----:B------:R-:W-:Y:S02]  /*1260*/  ULDC.64 UR4, c[0x0][0x5b0] ;  /* 0x00016c0000047ab9 */ /* 0x000fe40000000a00 */
[----:B------:R-:W-:-:S04]  /*1270*/  ISETP.NE.U32.AND P0, PT, RZ, UR4, PT ;  /* 0x00000004ff007c0c */ /* 0x000fc8000bf05070 */
[----:B------:R-:W-:-:S13]  /*1280*/  ISETP.NE.AND.EX P0, PT, RZ, UR5, PT, P0 ;  /* 0x00000005ff007c0c */ /* 0x000fda000bf05300 */
[----:B------:R-:W-:Y:S05]  /*1290*/  @P0 BRA `(.L_x_16) ;  /* 0x0000000000240947 */ /* 0x000fea0003800000 */
[----:B------:R-:W-:Y:S02]  /*12a0*/  ULDC.64 UR4, c[0x0][0x5a8] ;  /* 0x00016a0000047ab9 */ /* 0x000fe40000000a00 */
[----:B------:R-:W-:-:S04]  /*12b0*/  ISETP.NE.U32.AND P0, PT, RZ, UR4, PT ;  /* 0x00000004ff007c0c */ /* 0x000fc8000bf05070 */
[----:B------:R-:W-:-:S13]  /*12c0*/  ISETP.NE.AND.EX P0, PT, RZ, UR5, PT, P0 ;  /* 0x00000005ff007c0c */ /* 0x000fda000bf05300 */
[----:B------:R-:W-:Y:S05]  /*12d0*/  @!P0 BRA `(.L_x_17) ;  /* 0x00000000000c8947 */ /* 0x000fea0003800000 */
[----:B------:R-:W2:Y:S02]  /*12e0*/  LDC.64 R160, c[0x0][0x5a8] ;  /* 0x00016a00ffa07b82 */ /* 0x000ea40000000a00 */
[----:B--2---:R2:W5:Y:S01]  /*12f0*/  LDG.E R160, desc[UR42][R160.64] ;  /* 0x0000002aa0a07981 */ /* 0x004562000c1e1900 */
[----:B------:R-:W-:Y:S05]  /*1300*/  BRA `(.L_x_16) ;  /* 0x0000000000087947 */ /* 0x000fea0003800000 */
.L_x_17:
[----:B------:R-:W-:Y:S02]  /*1310*/  ULDC UR4, c[0x0][0x5a0] ;  /* 0x0001680000047ab9 */ /* 0x000fe40000000800 */
[----:B------:R-:W-:-:S07]  /*1320*/  IMAD.U32 R160, RZ, RZ, UR4 ;  /* 0x00000004ffa07e24 */ /* 0x000fce000f8e00ff */
.L_x_16:
[----:B------:R-:W-:Y:S01]  /*1330*/  LOP3.LUT P1, RZ, R0, 0xff, RZ, 0xc0, !PT ;  /* 0x000000ff00ff7812 */ /* 0x000fe2000782c0ff */
[----:B------:R-:W-:Y:S01]  /*1340*/  UMOV UR36, URZ ;  /* 0x0000003f00247c82 */ /* 0x000fe20008000000 */
[----:B------:R-:W-:-:S11]  /*1350*/  PLOP3.LUT P0, PT, PT, PT, PT, 0x80, 0x0 ;  /* 0x000000000000781c */ /* 0x000fd60003f0f070 */
[----:B------:R-:W-:Y:S05]  /*1360*/  @!P1 BRA `(.L_x_18) ;  /* 0x0000005800e09947 */ /* 0x000fea0003800000 */
[----:B------:R-:W-:Y:S01]  /*1370*/  ULDC UR4, c[0x0][0x28c] ;  /* 0x0000a30000047ab9 */ /* 0x000fe20000000800 */
[----:B------:R-:W-:Y:S01]  /*1380*/  IMAD.MOV.U32 R155, RZ, RZ, 0x10 ;  /* 0x00000010ff9b7424 */ /* 0x000fe200078e00ff */
[----:B------:R-:W-:Y:S01]  /*1390*/  UIADD3 UR4, UR4, 0x3f, URZ ;  /* 0x0000003f04047890 */ /* 0x000fe2000fffe03f */
[----:B------:R-:W-:Y:S01]  /*13a0*/  LOP3.LUT P0, RZ, R18, 0x4, RZ, 0xc0, !PT ;  /* 0x0000000412ff7812 */ /* 0x000fe2000780c0ff */
[----:B-----5:R-:W-:Y:S01]  /*13b0*/  IMAD.MOV.U32 R156, RZ, RZ, R162 ;  /* 0x000000ffff9c7224 */ /* 0x020fe200078e00a2 */
[----:B------:R-:W-:Y:S01]  /*13c0*/  LOP3.LUT R164, R22, 0x1, RZ, 0xfc, !PT ;  /* 0x0000000116a47812 */ /* 0x000fe200078efcff */
[----:B------:R-:W-:Y:S01]  /*13d0*/  USHF.R.S32.HI UR5, URZ, 0x1f, UR4 ;  /* 0x0000001f3f057899 */ /* 0x000fe20008011404 */
[----:B-1----:R-:W-:Y:S01]  /*13e0*/  LOP3.LUT R163, R19, 0x1, RZ, 0xfc, !PT ;  /* 0x0000000113a37812 */ /* 0x002fe200078efcff */
[----:B------:R-:W-:Y:S01]  /*13f0*/  ULDC.64 UR54, c[0x0][0x198] ;  /* 0x0000660000367ab9 */ /* 0x000fe20000000a00 */
[C---:B------:R-:W-:Y:S01]  /*1400*/  PRMT R158, R152.reuse, 0x7610, R158 ;  /* 0x00007610989e7816 */ /* 0x040fe2000000009e */
[----:B------:R-:W-:Y:S01]  /*1410*/  ULEA.HI UR5, UR5, UR4, URZ, 0x6 ;  /* 0x0000000405057291 */ /* 0x000fe2000f8f303f */
[----:B------:R-:W-:Y:S01]  /*1420*/  MOV R159, R162 ;  /* 0x000000a2009f7202 */ /* 0x000fe20000000f00 */
[----:B------:R-:W-:Y:S01]  /*1430*/  UMOV UR39, URZ ;  /* 0x0000003f00277c82 */ /* 0x000fe20008000000 */
[----:B------:R-:W-:Y:S01]  /*1440*/  PRMT R157, R152, 0x7610, R157 ;  /* 0x00007610989d7816 */ /* 0x000fe2000000009d */
[----:B------:R-:W-:Y:S01]  /*1450*/  UMOV UR48, URZ ;  /* 0x0000003f00307c82 */ /* 0x000fe20008000000 */
[----:B------:R-:W-:Y:S01]  /*1460*/  SEL R155, R155, 0xfffffff0, !P0 ;  /* 0xfffffff09b9b7807 */ /* 0x000fe20004000000 */
[----:B------:R-:W-:Y:S01]  /*1470*/  USHF.R.S32.HI UR50, URZ, 0x6, UR5 ;  /* 0x000000063f327899 */ /* 0x000fe20008011405 */
[----:B------:R-:W-:Y:S01]  /*1480*/  UMOV UR49, URZ ;  /* 0x0000003f00317c82 */ /* 0x000fe20008000000 */
[----:B------:R-:W-:-:S10]  /*1490*/  UMOV UR36, URZ ;  /* 0x0000003f00247c82 */ /* 0x000fd40008000000 */
.L_x_130:
[----:B------:R-:W-:Y:S01]  /*14a0*/  LOP3.LUT R0, R18, 0x80, RZ, 0xc0, !PT ;  /* 0x0000008012007812 */ /* 0x000fe200078ec0ff */
[----:B-1----:R-:W1:Y:S01]  /*14b0*/  S2UR UR51, SR_CgaCtaId ;  /* 0x00000000003379c3 */ /* 0x002e620000008800 */
[----:B------:R-:W-:Y:S02]  /*14c0*/  UMOV UR52, 0x400 ;  /* 0x0000040000347882 */ /* 0x000fe40000000000 */
[----:B------:R-:W-:-:S06]  /*14d0*/  SHF.R.U32.HI R0, RZ, 0x7, R0 ;  /* 0x00000007ff007819 */ /* 0x000fcc0000011600 */
[----:B------:R-:W3:Y:S01]  /*14e0*/  SHFL.IDX PT, R0, R0, RZ, 0x1f ;  /* 0x00001fff00007589 */ /* 0x000ee200000e0000 */
[----:B-1----:R-:W-:Y:S01]  /*14f0*/  ULEA UR52, UR51, UR52, 0x18 ;  /* 0x0000003433347291 */ /* 0x002fe2000f8ec03f */
[----:B---3--:R-:W-:-:S13]  /*1500*/  R2UR UR4, R0 ;  /* 0x00000000000472ca */ /* 0x008fda00000e0000 */
[----:B------:R-:W-:-:S04]  /*1510*/  ULEA.HI UR5, UR4, UR4, URZ, 0x1 ;  /* 0x0000000404057291 */ /* 0x000fc8000f8f083f */
[----:B------:R-:W-:-:S04]  /*1520*/  ULOP3.LUT UR5, UR5, 0x7fffe, URZ, 0xc0, !UPT ;  /* 0x0007fffe05057892 */ /* 0x000fc8000f8ec03f */
[----:B------:R-:W-:-:S03]  /*1530*/  UIADD3 UR5, UR4, -UR5, URZ ;  /* 0x8000000504057290 */ /* 0x000fc6000fffe03f */
[----:B------:R-:W-:Y:S01]  /*1540*/  ULDC UR4, c[0x0][0x28c] ;  /* 0x0000a30000047ab9 */ /* 0x000fe20000000800 */
[----:B------:R-:W-:Y:S01]  /*1550*/  ULEA UR5, UR5, UR52, 0xd ;  /* 0x0000003405057291 */ /* 0x000fe2000f8e683f */
[----:B------:R-:W-:-:S03]  /*1560*/  ISETP.LT.AND P0, PT, RZ, UR4, PT ;  /* 0x00000004ff007c0c */ /* 0x000fc6000bf01270 */
[----:B------:R-:W-:-:S04]  /*1570*/  UIADD3 UR5, UR5, 0x8400, URZ ;  /* 0x0000840005057890 */ /* 0x000fc8000fffe03f */
[----:B------:R-:W-:-:S04]  /*1580*/  USHF.R.U32.HI UR5, URZ, 0x4, UR5 ;  /* 0x000000043f057899 */ /* 0x000fc80008011605 */
[----:B------:R-:W-:Y:S02]  /*1590*/  ULOP3.LUT UR44, UR5, 0x3fff, URZ, 0xc0, !UPT ;  /* 0x00003fff052c7892 */ /* 0x000fe4000f8ec03f */
[----:B------:R-:W-:Y:S10]  /*15a0*/  @P0 BRA `(.L_x_19) ;  /* 0x0000000000400947 */ /* 0x000ff40003800000 */
[----:B------:R-:W-:Y:S01]  /*15b0*/  MOV R0, 0x0 ;  /* 0x0000000000007802 */ /* 0x000fe20000000f00 */
[----:B------:R-:W-:Y:S01]  /*15c0*/  ULDC.64 UR4, c[0x4][0x70] ;  /* 0x01001c0000047ab9 */ /* 0x000fe20000000a00 */
[----:B------:R-:W-:Y:S01]  /*15d0*/  ULDC.64 UR6, c[0x4][0x8] ;  /* 0x0100020000067ab9 */ /* 0x000fe20000000a00 */
[----:B------:R-:W-:Y:S01]  /*15e0*/  IMAD.U32 R4, RZ, RZ, UR4 ;  /* 0x00000004ff047e24 */ /* 0x000fe2000f8e00ff */
[----:B------:R1:W3:Y:S01]  /*15f0*/  LDC.64 R14, c[0x4][R0] ;  /* 0x01000000000e7b82 */ /* 0x0002e20000000a00 */
[----:B------:R-:W-:Y:S01]  /*1600*/  MOV R5, UR5 ;  /* 0x0000000500057c02 */ /* 0x000fe20008000f00 */
[----:B------:R-:W-:Y:S01]  /*1610*/  ULDC.64 UR4, c[0x4][0x78] ;  /* 0x01001e0000047ab9 */ /* 0x000fe20000000a00 */
[----:B------:R-:W-:Y:S01]  /*1620*/  MOV R10, UR6 ;  /* 0x00000006000a7c02 */ /* 0x000fe20008000f00 */
[----:B------:R-:W-:Y:S01]  /*1630*/  IMAD.U32 R6, RZ, RZ, UR4 ;  /* 0x00000004ff067e24 */ /* 0x000fe2000f8e00ff */
[----:B------:R-:W-:Y:S01]  /*1640*/  MOV R12, 0x1 ;  /* 0x00000001000c7802 */ /* 0x000fe20000000f00 */
[----:B------:R-:W-:-:S02]  /*1650*/  IMAD.U32 R7, RZ, RZ, UR5 ;  /* 0x00000005ff077e24 */ /* 0x000fc4000f8e00ff */
[----:B------:R-:W-:Y:S02]  /*1660*/  IMAD.U32 R11, RZ, RZ, UR7 ;  /* 0x00000007ff0b7e24 */ /* 0x000fe4000f8e00ff */
[----:B------:R-:W-:Y:S02]  /*1670*/  IMAD.MOV.U32 R8, RZ, RZ, 0x1e1 ;  /* 0x000001e1ff087424 */ /* 0x000fe400078e00ff */
[----:B-1----:R-:W-:-:S07]  /*1680*/  IMAD.MOV.U32 R13, RZ, RZ, RZ ;  /* 0x000000ffff0d7224 */ /* 0x002fce00078e00ff */
[----:B------:R-:W-:-:S07]  /*1690*/  LEPC R20, `(.L_x_19) ;  /* 0x000000001014794e */ /* 0x000fce0000000000 */
[----:B--23--:R-:W-:Y:S05]  /*16a0*/  CALL.ABS.NOINC R14 ;  /* 0x000000000e007343 */ /* 0x00cfea0003c00000 */
.L_x_19:
[----:B------:R-:W-:-:S13]  /*16b0*/  ISETP.NE.AND P0, PT, R164, 0x3, PT ;  /* 0x00000003a400780c */ /* 0x000fda0003f05270 */
[----:B------:R-:W-:Y:S05]  /*16c0*/  @!P0 BRA `(.L_x_20) ;  /* 0x0000000000048947 */ /* 0x000fea0003800000 */
[----:B------:R-:W-:Y:S01]  /*16d0*/  BPT.TRAP 0x1 ;  /* 0x000000040000795c */ /* 0x000fe20000300000 */
.L_x_20:
[----:B------:R-:W-:Y:S01]  /*16e0*/  IMAD.U32 R3, RZ, RZ, UR49 ;  /* 0x00000031ff037e24 */ /* 0x000fe2000f8e00ff */
[----:B------:R-:W-:-:S04]  /*16f0*/  MOV R0, UR48 ;  /* 0x0000003000007c02 */ /* 0x000fc80008000f00 */
[----:B------:R-:W-:Y:S02]  /*1700*/  LEA R3, R3, UR52, 0x3 ;  /* 0x0000003403037c11 */ /* 0x000fe4000f8e18ff */
[----:B------:R-:W-:-:S04]  /*1710*/  SHF.L.U32 R0, R0, 0x1f, RZ ;  /* 0x0000001f00007819 */ /* 0x000fc800000006ff */
[----:B------:R1:W3:Y:S01]  /*1720*/  SYNCS.PHASECHK.TRANS64.TRYWAIT P1, [R3+URZ], R0 ;  /* 0x00000000030075a7 */ /* 0x0002e2000802017f */
[----:B------:R-:W-:Y:S05]  /*1730*/  @!P0 BRA `(.L_x_21) ;  /* 0x0000000000048947 */ /* 0x000fea0003800000 */
[----:B------:R-:W-:Y:S01]  /*1740*/  BPT.TRAP 0x1 ;  /* 0x000000040000795c */ /* 0x000fe20000300000 */
.L_x_21:
[----:B---3--:R-:W-:Y:S05]  /*1750*/  @P1 BRA `(.L_x_22) ;  /* 0x0000000000081947 */ /* 0x008fea0003800000 */
[----:B------:R-:W3:Y:S02]  /*1760*/  SYNCS.PHASECHK.TRANS64.TRYWAIT P1, [R3+URZ], R0 ;  /* 0x00000000030075a7 */ /* 0x000ee4000802017f */
[----:B---3--:R-:W-:Y:S05]  /*1770*/  @!P1 BRA `(.L_x_23) ;  /* 0x00000088000c9947 */ /* 0x008fea0003800000 */
.L_x_22:
[----:B------:R-:W-:-:S04]  /*1780*/  UISETP.LT.AND UP0, UPT, UR50, 0x1, UPT ;  /* 0x000000013200788c */ /* 0x000fc8000bf01270 */
[----:B------:R-:W-:-:S06]  /*1790*/  USEL UR4, UR50, 0x1, UP0 ;  /* 0x0000000132047887 */ /* 0x000fcc0008000000 */
[----:B-1-3--:R-:W-:Y:S01]  /*17a0*/  IMAD.U32 R0, RZ, RZ, UR4 ;  /* 0x00000004ff007e24 */ /* 0x00afe2000f8e00ff */
[----:B------:R-:W-:Y:S05]  /*17b0*/  WARPSYNC.ALL ;  /* 0x0000000000007948 */ /* 0x000fea0003800000 */
[----:B------:R-:W-:-:S04]  /*17c0*/  IADD3 R0, -R0, UR50, RZ ;  /* 0x0000003200007c10 */ /* 0x000fc8000fffe1ff */
[----:B------:R-:W-:Y:S01]  /*17d0*/  ISETP.GE.AND P1, PT, R0, 0x1, PT ;  /* 0x000000010000780c */ /* 0x000fe20003f26270 */
[----:B------:R-:W-:Y:S01]  /*17e0*/  UIADD3 UR4, UR52, 0x28400, URZ ;  /* 0x0002840034047890 */ /* 0x000fe2000fffe03f */
[----:B------:R-:W-:Y:S01]  /*17f0*/  WARPGROUP.ARRIVE ;  /* 0x00000000000079c5 */ /* 0x000fe20000000000 */
[----:B------:R-:W-:Y:S01]  /*1800*/  UMOV UR9, 0x40000040 ;  /* 0x4000004000097882 */ /* 0x000fe20000000000 */
[----:B------:R-:W-:Y:S01]  /*1810*/  UMOV UR11, 0x40000040 ;  /* 0x40000040000b7882 */ /* 0x000fe20000000000 */
[----:B------:R-:W-:-:S04]  /*1820*/  USHF.R.U32.HI UR4, URZ, 0x4, UR4 ;  /* 0x000000043f047899 */ /* 0x000fc80008011604 */
[----:B------:R-:W-:Y:S02]  /*1830*/  ULOP3.LUT UR5, UR4, 0x3fff, URZ, 0xc0, !UPT ;  /* 0x00003fff04057892 */ /* 0x000fe4000f8ec03f */
[----:B------:R-:W-:Y:S02]  /*1840*/  ULOP3.LUT UR4, UR44, 0x10000, URZ, 0xfc, !UPT ;  /* 0x000100002c047892 */ /* 0x000fe4000f8efc3f */
[----:B------:R-:W-:Y:S02]  /*1850*/  ULOP3.LUT UR5, UR5, 0x10000, URZ, 0xfc, !UPT ;  /* 0x0001000005057892 */ /* 0x000fe4000f8efc3f */
[----:B------:R-:W-:Y:S02]  /*1860*/  ULEA UR6, UR49, UR4, 0xb ;  /* 0x0000000431067291 */ /* 0x000fe4000f8e583f */
[----:B------:R-:W-:-:S05]  /*1870*/  ULEA UR7, UR49, UR5, 0xa ;  /* 0x0000000531077291 */ /* 0x000fca000f8e503f */
[----:B------:R-:W-:Y:S02]  /*1880*/  UMOV UR8, UR6 ;  /* 0x0000000600087c82 */ /* 0x000fe40008000000 */
[----:B------:R-:W-:Y:S02]  /*1890*/  UMOV UR10, UR7 ;  /* 0x00000007000a7c82 */ /* 0x000fe40008000000 */
[----:B------:R-:W-:Y:S01]  /*18a0*/  HGMMA.64x128x16.F32 R88, gdesc[UR8], RZ, !UPT, gsb0 ;  /* 0x01e00000085879f0 */ /* 0x000fe2000c0008ff */
[----:B------:R-:W-:Y:S01]  /*18b0*/  UIADD3 UR8, UR6, 0x400, URZ ;  /* 0x0000040006087890 */ /* 0x000fe2000fffe03f */
[----:B------:R-:W-:Y:S01]  /*18c0*/  UMOV UR9, 0x40000040 ;  /* 0x4000004000097882 */ /* 0x000fe20000000000 */
[----:B------:R-:W-:Y:S02]  /*18d0*/  WARPGROUP.DEPBAR.LE gsb0, 0x0 ;  /* 0x00008000000079c5 */ /* 0x000fe40000010000 */
[----:B------:R-:W-:-:S07]  /*18e0*/  WARPGROUP.ARRIVE ;  /* 0x00000000000079c5 */ /* 0x000fce0000000000 */
[----:B------:R-:W-:Y:S01]  /*18f0*/  HGMMA.64x128x16.F32 R24, gdesc[UR8], RZ, !UPT, gsb0 ;  /* 0x01e00000081879f0 */ /* 0x000fe2000c0008ff */
[----:B------:R-:W-:Y:S02]  /*1900*/  UIADD3 UR8, UR6, 0x2, URZ ;  /* 0x0000000206087890 */ /* 0x000fe4000fffe03f */
[----:B------:R-:W-:Y:S01]  /*1910*/  UIADD3 UR10, UR7, 0x2, URZ ;  /* 0x00000002070a7890 */ /* 0x000fe2000fffe03f */
[----:B------:R-:W-:Y:S01]  /*1920*/  UMOV UR9, 0x40000040 ;  /* 0x4000004000097882 */ /* 0x000fe20000000000 */
[----:B------:R-:W-:Y:S01]  /*1930*/  UMOV UR11, 0x40000040 ;  /* 0x40000040000b7882 */ /* 0x000fe20000000000 */
[----:B------:R-:W-:Y:S02]  /*1940*/  WARPGROUP.DEPBAR.LE gsb0, 0x0 ;  /* 0x00008000000079c5 */ /* 0x000fe40000010000 */
[----:B------:R-:W-:-:S06]  /*1950*/  WARPGROUP.ARRIVE ;  /* 0x00000000000079c5 */ /* 0x000fcc0000000000 */
[----:B------:R-:W-:Y:S01]  /*1960*/  HGMMA.64x128x16.F32 R88, gdesc[UR8], R88, gsb0 ;  /* 0x01e00000085879f0 */ /* 0x000fe20008000858 */
[----:B------:R-:W-:Y:S01]  /*1970*/  UIADD3 UR8, UR6, 0x402, URZ ;  /* 0x0000040206087890 */ /* 0x000fe2000fffe03f */
[----:B------:R-:W-:Y:S01]  /*1980*/  UMOV UR9, 0x40000040 ;  /* 0x4000004000097882 */ /* 0x000fe20000000000 */
[----:B------:R-:W-:Y:S02]  /*1990*/  WARPGROUP.DEPBAR.LE gsb0, 0x0 ;  /* 0x00008000000079c5 */ /* 0x000fe40000010000 */
[----:B------:R-:W-:-:S07]  /*19a0*/  WARPGROUP.ARRIVE ;  /* 0x00000000000079c5 */ /* 0x000fce0000000000 */
[----:B------:R-:W-:Y:S01]  /*19b0*/  HGMMA.64x128x16.F32 R24, gdesc[UR8], R24, gsb0 ;  /* 0x01e00000081879f0 */ /* 0x000fe20008000818 */
        /* <DEDUP_REMOVED lines=23> */
[----:B------:R-:W-:Y:S03]  /*1b30*/  HGMMA.64x128x16.F32 R24, gdesc[UR8], R24, gsb0 ;  /* 0x01e00000081879f0 */ /* 0x000fe60008000818 */
[----:B------:R-:W-:Y:S02]  /*1b40*/  WARPGROUP.DEPBAR.LE gsb0, 0x0 ;  /* 0x00008000000079c5 */ /* 0x000fe40000010000 */
[----:B------:R-:W-:Y:S05]  /*1b50*/  @!P1 BRA `(.L_x_24) ;  /* 0x00000004005c9947 */ /* 0x000fea0003800000 */
[----:B------:R-:W-:-:S04]  /*1b60*/  UIADD3 UR6, UR49, 0x1, URZ ;  /* 0x0000000131067890 */ /* 0x000fc8000fffe03f */
[----:B------:R-:W-:-:S04]  /*1b70*/  UISETP.NE.AND UP0, UPT, UR6, 0x4, UPT ;  /* 0x000000040600788c */ /* 0x000fc8000bf05270 */
[----:B------:R-:W-:Y:S02]  /*1b80*/  USEL UR7, URZ, 0x1, UP0 ;  /* 0x000000013f077887 */ /* 0x000fe40008000000 */
[----:B------:R-:W-:Y:S02]  /*1b90*/  USEL UR6, UR6, URZ, UP0 ;  /* 0x0000003f06067287 */ /* 0x000fe40008000000 */
[----:B------:R-:W-:-:S06]  /*1ba0*/  ULOP3.LUT UR7, UR48, UR7, URZ, 0x3c, !UPT ;  /* 0x0000000730077292 */ /* 0x000fcc000f8e3c3f */
[----:B------:R-:W-:Y:S01]  /*1bb0*/  IMAD.U32 R5, RZ, RZ, UR7 ;  /* 0x00000007ff057e24 */ /* 0x000fe2000f8e00ff */
[----:B------:R-:W-:-:S06]  /*1bc0*/  UMOV UR7, UR49 ;  /* 0x0000003100077c82 */ /* 0x000fcc0008000000 */
.L_x_31:
[----:B-1-3--:R-:W-:Y:S05]  /*1bd0*/  @!P0 BRA `(.L_x_25) ;  /* 0x0000000000048947 */ /* 0x00afea0003800000 */
[----:B------:R-:W-:Y:S01]  /*1be0*/  BPT.TRAP 0x1 ;  /* 0x000000040000795c */ /* 0x000fe20000300000 */
.L_x_25:
[----:B------:R-:W-:Y:S01]  /*1bf0*/  ULEA UR8, UR6, UR52, 0x3 ;  /* 0x0000003406087291 */ /* 0x000fe2000f8e183f */
[----:B------:R-:W-:-:S08]  /*1c00*/  SHF.L.U32 R3, R5, 0x1f, RZ ;  /* 0x0000001f05037819 */ /* 0x000fd000000006ff */
[----:B------:R1:W3:Y:S01]  /*1c10*/  SYNCS.PHASECHK.TRANS64.TRYWAIT P1, [UR8], R3 ;  /* 0x00000003ff0075a7 */ /* 0x0002e20008020148 */
[----:B------:R-:W-:Y:S05]  /*1c20*/  @!P0 BRA `(.L_x_26) ;  /* 0x0000000000048947 */ /* 0x000fea0003800000 */
[----:B------:R-:W-:Y:S01]  /*1c30*/  BPT.TRAP 0x1 ;  /* 0x000000040000795c */ /* 0x000fe20000300000 */
.L_x_26:
[----:B---3--:R-:W-:Y:S05]  /*1c40*/  @P1 BRA `(.L_x_27) ;  /* 0x0000000000081947 */ /* 0x008fea0003800000 */
[----:B------:R-:W3:Y:S02]  /*1c50*/  SYNCS.PHASECHK.TRANS64.TRYWAIT P1, [UR8], R3 ;  /* 0x00000003ff0075a7 */ /* 0x000ee40008020148 */
[----:B---3--:R-:W-:Y:S05]  /*1c60*/  @!P1 BRA `(.L_x_28) ;  /* 0x0000008000e49947 */ /* 0x008fea0003800000 */
.L_x_27:
[----:B------:R-:W-:Y:S01]  /*1c70*/  ULEA UR12, UR6, UR4, 0xb ;  /* 0x00000004060c7291 */ /* 0x000fe2000f8e583f */
[----:B------:R-:W-:Y:S01]  /*1c80*/  WARPGROUP.ARRIVE ;  /* 0x00000000000079c5 */ /* 0x000fe20000000000 */
[----:B------:R-:W-:Y:S01]  /*1c90*/  ULEA UR13, UR6, UR5, 0xa ;  /* 0x00000005060d7291 */ /* 0x000fe2000f8e503f */
[----:B------:R-:W-:Y:S01]  /*1ca0*/  UMOV UR9, 0x40000040 ;  /* 0x4000004000097882 */ /* 0x000fe20000000000 */
[----:B------:R-:W-:-:S03]  /*1cb0*/  UMOV UR11, 0x40000040 ;  /* 0x40000040000b7882 */ /* 0x000fc60000000000 */
[----:B------:R-:W-:Y:S02]  /*1cc0*/  UMOV UR8, UR12 ;  /* 0x0000000c00087c82 */ /* 0x000fe40008000000 */
[----:B------:R-:W-:Y:S02]  /*1cd0*/  UMOV UR10, UR13 ;  /* 0x0000000d000a7c82 */ /* 0x000fe40008000000 */
        /* <DEDUP_REMOVED lines=44> */
[----:B------:R-:W-:Y:S01]  /*1fa0*/  BPT.TRAP 0x1 ;  /* 0x000000040000795c */ /* 0x000fe20000300000 */
.L_x_29:
[----:B------:R-:W-:Y:S01]  /*1fb0*/  ULEA UR8, UR7, UR52, 0x3 ;  /* 0x0000003407087291 */ /* 0x000fe2000f8e183f */
[----:B------:R-:W-:-:S03]  /*1fc0*/  ISETP.GT.U32.AND P1, PT, R22, 0x1, PT ;  /* 0x000000011600780c */ /* 0x000fc60003f24070 */
[----:B------:R-:W-:-:S04]  /*1fd0*/  UIADD3 UR8, UR8, 0x20, URZ ;  /* 0x0000002008087890 */ /* 0x000fc8000fffe03f */
[----:B------:R-:W-:-:S09]  /*1fe0*/  UPRMT UR8, URZ, 0x654, UR8 ;  /* 0x000006543f087896 */ /* 0x000fd20008000008 */
[----:B------:R-:W-:Y:S01]  /*1ff0*/  SYNCS.ARRIVE.TRANS64.RED.A1T0 RZ, [UR8], RZ ;  /* 0x000000ffffff79a7 */ /* 0x000fe20008100408 */
[----:B------:R-:W-:Y:S05]  /*2000*/  @P1 BRA `(.L_x_30) ;  /* 0x0000000000041947 */ /* 0x000fea0003800000 */
[----:B------:R-:W-:Y:S01]  /*2010*/  BPT.TRAP 0x1 ;  /* 0x000000040000795c */ /* 0x000fe20000300000 */
.L_x_30:
[----:B------:R-:W-:Y:S01]  /*2020*/  UIADD3 UR6, UR6, 0x1, URZ ;  /* 0x0000000106067890 */ /* 0x000fe2000fffe03f */
[C---:B------:R-:W-:Y:S01]  /*2030*/  ISETP.GT.AND P1, PT, R0.reuse, 0x1, PT ;  /* 0x000000010000780c */ /* 0x040fe20003f24270 */
[----:B------:R-:W-:Y:S01]  /*2040*/  UIADD3 UR7, UR7, 0x1, URZ ;  /* 0x0000000107077890 */ /* 0x000fe2000fffe03f */
[----:B------:R-:W-:Y:S01]  /*2050*/  IADD3 R0, R0, -0x1, RZ ;  /* 0xffffffff00007810 */ /* 0x000fe20007ffe0ff */
[----:B------:R-:W-:Y:S02]  /*2060*/  UISETP.NE.AND UP0, UPT, UR6, 0x4, UPT ;  /* 0x000000040600788c */ /* 0x000fe4000bf05270 */
[----:B------:R-:W-:Y:S02]  /*2070*/  UISETP.NE.AND UP1, UPT, UR7, 0x4, UPT ;  /* 0x000000040700788c */ /* 0x000fe4000bf25270 */
[----:B------:R-:W-:Y:S02]  /*2080*/  USEL UR8, URZ, 0x1, UP0 ;  /* 0x000000013f087887 */ /* 0x000fe40008000000 */
[----:B------:R-:W-:-:S02]  /*2090*/  USEL UR6, UR6, URZ, UP0 ;  /* 0x0000003f06067287 */ /* 0x000fc40008000000 */
[----:B------:R-:W-:Y:S02]  /*20a0*/  USEL UR7, UR7, URZ, UP1 ;  /* 0x0000003f07077287 */ /* 0x000fe40008800000 */
[----:B------:R-:W-:Y:S01]  /*20b0*/  LOP3.LUT R5, R5, UR8, RZ, 0x3c, !PT ;  /* 0x0000000805057c12 */ /* 0x000fe2000f8e3cff */
[----:B------:R-:W-:Y:S09]  /*20c0*/  @P1 BRA `(.L_x_31) ;  /* 0xfffffff800c01947 */ /* 0x000ff2000383ffff */
.L_x_24:
[----:B------:R-:W4:Y:S02]  /*20d0*/  LDC R0, c[0x0][0x28c] ;  /* 0x0000a300ff007b82 */ /* 0x000f240000000800 */
[----:B----4-:R-:W-:-:S13]  /*20e0*/  ISETP.GE.AND P1, PT, R0, 0x1, PT ;  /* 0x000000010000780c */ /* 0x010fda0003f26270 */
[----:B------:R-:W-:Y:S05]  /*20f0*/  @!P1 BRA `(.L_x_32) ;  /* 0x0000000000349947 */ /* 0x000fea0003800000 */
[----:B------:R-:W-:Y:S05]  /*2100*/  @!P0 BRA `(.L_x_33) ;  /* 0x0000000000048947 */ /* 0x000fea0003800000 */
[----:B------:R-:W-:Y:S01]  /*2110*/  BPT.TRAP 0x1 ;  /* 0x000000040000795c */ /* 0x000fe20000300000 */
.L_x_33:
[----:B------:R-:W-:Y:S01]  /*2120*/  UISETP.LT.AND UP0, UPT, UR50, 0x1, UPT ;  /* 0x000000013200788c */ /* 0x000fe2000bf01270 */
[----:B------:R-:W-:-:S03]  /*2130*/  ISETP.GT.U32.AND P0, PT, R22, 0x1, PT ;  /* 0x000000011600780c */ /* 0x000fc60003f04070 */
[----:B------:R-:W-:-:S04]  /*2140*/  USEL UR4, UR50, 0x1, UP0 ;  /* 0x0000000132047887 */ /* 0x000fc80008000000 */
[----:B------:R-:W-:-:S04]  /*2150*/  UIADD3 UR4, UR49, UR50, -UR4 ;  /* 0x0000003231047290 */ /* 0x000fc8000fffe804 */
[----:B------:R-:W-:-:S04]  /*2160*/  USHF.L.U32 UR4, UR4, 0x3, URZ ;  /* 0x0000000304047899 */ /* 0x000fc8000800063f */
[----:B------:R-:W-:-:S04]  /*2170*/  ULOP3.LUT UR4, UR4, 0x18, URZ, 0xc0, !UPT ;  /* 0x0000001804047892 */ /* 0x000fc8000f8ec03f */
[----:B------:R-:W-:-:S04]  /*2180*/  UIADD3 UR4, UR52, 0x20, UR4 ;  /* 0x0000002034047890 */ /* 0x000fc8000fffe004 */
[----:B------:R-:W-:-:S09]  /*2190*/  UPRMT UR4, URZ, 0x654, UR4 ;  /* 0x000006543f047896 */ /* 0x000fd20008000004 */
[----:B------:R-:W-:Y:S01]  /*21a0*/  SYNCS.ARRIVE.TRANS64.RED.A1T0 RZ, [UR4], RZ ;  /* 0x000000ffffff79a7 */ /* 0x000fe20008100404 */
[----:B------:R-:W-:Y:S05]  /*21b0*/  @P0 BRA `(.L_x_32) ;  /* 0x0000000000040947 */ /* 0x000fea0003800000 */
[----:B------:R-:W-:Y:S01]  /*21c0*/  BPT.TRAP 0x1 ;  /* 0x000000040000795c */ /* 0x000fe20000300000 */
.L_x_32:
[----:B------:R-:W-:Y:S01]  /*21d0*/  UIADD3 UR4, UR52, 0x200, URZ ;  /* 0x0000020034047890 */ /* 0x000fe2000fffe03f */
[----:B------:R-:W-:Y:S02]  /*21e0*/  R2UR UR46, R154 ;  /* 0x000000009a2e72ca */ /* 0x000fe400000e0000 */
[----:B------:R-:W-:Y:S01]  /*21f0*/  R2UR UR45, R153 ;  /* 0x00000000992d72ca */ /* 0x000fe200000e0000 */
[----:B------:R-:W-:-:S06]  /*2200*/  ULOP3.LUT UP0, URZ, UR4, 0x1bf, URZ, 0xc0, !UPT ;  /* 0x000001bf043f7892 */ /* 0x000fcc000f80c03f */
[----:B------:R-:W-:-:S04]  /*2210*/  PLOP3.LUT P0, PT, PT, PT, UP0, 0x80, 0x0 ;  /* 0x000000000000781c */ /* 0x000fc80003f0f008 */
[----:B------:R-:W-:Y:S02]  /*2220*/  USHF.L.U32 UR46, UR46, 0x8, URZ ;  /* 0x000000082e2e7899 */ /* 0x000fe4000800063f */
[----:B------:R-:W-:-:S07]  /*2230*/  USHF.L.U32 UR45, UR45, 0x7, URZ ;  /* 0x000000072d2d7899 */ /* 0x000fce000800063f */
[----:B------:R-:W-:Y:S05]  /*2240*/  @!P0 BRA `(.L_x_34) ;  /* 0x00000000007c8947 */ /* 0x000fea0003800000 */
[----:B------:R-:W-:Y:S01]  /*2250*/  MOV R23, 0x0 ;  /* 0x0000000000177802 */ /* 0x000fe20000000f00 */
[----:B------:R-:W-:Y:S01]  /*2260*/  ULDC.64 UR4, c[0x4][0x80] ;  /* 0x0100200000047ab9 */ /* 0x000fe20000000a00 */
[----:B------:R-:W-:Y:S01]  /*2270*/  ULDC.64 UR6, c[0x4][0x10] ;  /* 0x0100040000067ab9 */ /* 0x000fe20000000a00 */
[----:B---3--:R-:W-:Y:S01]  /*2280*/  IMAD.U32 R4, RZ, RZ, UR4 ;  /* 0x00000004ff047e24 */ /* 0x008fe2000f8e00ff */
[----:B------:R3:W4:Y:S01]  /*2290*/  LDC.64 R14, c[0x4][R23] ;  /* 0x01000000170e7b82 */ /* 0x0007220000000a00 */
[----:B------:R-:W-:Y:S01]  /*22a0*/  IMAD.U32 R5, RZ, RZ, UR5 ;  /* 0x00000005ff057e24 */ /* 0x000fe2000f8e00ff */
[----:B------:R-:W-:Y:S01]  /*22b0*/  ULDC.64 UR4, c[0x4][0x88] ;  /* 0x0100220000047ab9 */ /* 0x000fe20000000a00 */
[----:B------:R-:W-:Y:S01]  /*22c0*/  IMAD.U32 R10, RZ, RZ, UR6 ;  /* 0x00000006ff0a7e24 */ /* 0x000fe2000f8e00ff */
[----:B------:R-:W-:Y:S01]  /*22d0*/  MOV R6, UR4 ;  /* 0x0000000400067c02 */ /* 0x000fe20008000f00 */
[----:B------:R-:W-:Y:S01]  /*22e0*/  IMAD.U32 R7, RZ, RZ, UR5 ;  /* 0x00000005ff077e24 */ /* 0x000fe2000f8e00ff */
[----:B------:R-:W-:Y:S01]  /*22f0*/  MOV R11, UR7 ;  /* 0x00000007000b7c02 */ /* 0x000fe20008000f00 */
[----:B------:R-:W-:Y:S01]  /*2300*/  IMAD.MOV.U32 R8, RZ, RZ, 0x70 ;  /* 0x00000070ff087424 */ /* 0x000fe200078e00ff */
[----:B------:R-:W-:Y:S01]  /*2310*/  MOV R13, RZ ;  /* 0x000000ff000d7202 */ /* 0x000fe20000000f00 */
[----:B---3--:R-:W-:-:S07]  /*2320*/  IMAD.MOV.U32 R12, RZ, RZ, 0x1 ;  /* 0x00000001ff0c7424 */ /* 0x008fce00078e00ff */
[----:B------:R-:W-:-:S07]  /*2330*/  LEPC R20, `(.L_x_35) ;  /* 0x000000001014794e */ /* 0x000fce0000000000 */
[----:B-12-4-:R-:W-:Y:S05]  /*2340*/  CALL.ABS.NOINC R14 ;  /* 0x000000000e007343 */ /* 0x016fea0003c00000 */
.L_x_35:
[----:B------:R1:W2:Y:S01]  /*2350*/  LDC.64 R14, c[0x4][R23] ;  /* 0x01000000170e7b82 */ /* 0x0002a20000000a00 */
[----:B------:R-:W-:Y:S01]  /*2360*/  ULDC.64 UR4, c[0x4][0x80] ;  /* 0x0100200000047ab9 */ /* 0x000fe20000000a00 */
[----:B------:R-:W-:Y:S01]  /*2370*/  ULDC.64 UR6, c[0x4][0x10] ;  /* 0x0100040000067ab9 */ /* 0x000fe20000000a00 */
[----:B------:R-:W-:Y:S01]  /*2380*/  IMAD.U32 R4, RZ, RZ, UR4 ;  /* 0x00000004ff047e24 */ /* 0x000fe2000f8e00ff */
[----:B------:R-:W-:Y:S01]  /*2390*/  MOV R11, UR7 ;  /* 0x00000007000b7c02 */ /* 0x000fe20008000f00 */
[----:B------:R-:W-:Y:S01]  /*23a0*/  IMAD.U32 R5, RZ, RZ, UR5 ;  /* 0x00000005ff057e24 */ /* 0x000fe2000f8e00ff */
[----:B------:R-:W-:Y:S01]  /*23b0*/  ULDC.64 UR4, c[0x4][0x88] ;  /* 0x0100220000047ab9 */ /* 0x000fe20000000a00 */
[----:B------:R-:W-:Y:S01]  /*23c0*/  IMAD.U32 R10, RZ, RZ, UR6 ;  /* 0x00000006ff0a7e24 */ /* 0x000fe2000f8e00ff */
[----:B------:R-:W-:Y:S01]  /*23d0*/  MOV R6, UR4 ;  /* 0x0000000400067c02 */ /* 0x000fe20008000f00 */
[----:B------:R-:W-:Y:S01]  /*23e0*/  IMAD.U32 R7, RZ, RZ, UR5 ;  /* 0x00000005ff077e24 */ /* 0x000fe2000f8e00ff */
[----:B------:R-:W-:Y:S01]  /*23f0*/  MOV R13, RZ ;  /* 0x000000ff000d7202 */ /* 0x000fe20000000f00 */
[----:B------:R-:W-:-:S02]  /*2400*/  IMAD.MOV.U32 R8, RZ, RZ, 0x70 ;  /* 0x00000070ff087424 */ /* 0x000fc400078e00ff */
[----:B-1----:R-:W-:-:S07]  /*2410*/  IMAD.MOV.U32 R12, RZ, RZ, 0x1 ;  /* 0x00000001ff0c7424 */ /* 0x002fce00078e00ff */
[----:B------:R-:W-:-:S07]  /*2420*/  LEPC R20, `(.L_x_34) ;  /* 0x000000001014794e */ /* 0x000fce0000000000 */
[----:B--2---:R-:W-:Y:S05]  /*2430*/  CALL.ABS.NOINC R14 ;  /* 0x000000000e007343 */ /* 0x004fea0003c00000 */
.L_x_34:
[----:B---3--:R-:W3:Y:S01]  /*2440*/  LDC R4, c[0x0][0x288] ;  /* 0x0000a200ff047b82 */ /* 0x008ee20000000800 */
[----:B------:R-:W-:Y:S01]  /*2450*/  ULDC.64 UR4, c[0x0][0x590] ;  /* 0x0001640000047ab9 */ /* 0x000fe20000000a00 */
[----:B------:R-:W-:Y:S01]  /*2460*/  SHF.R.U32.HI R0, RZ, 0x2, R18 ;  /* 0x00000002ff007819 */ /* 0x000fe20000011612 */
[----:B------:R-:W-:Y:S01]  /*2470*/  IMAD.U32 R165, RZ, RZ, UR4 ;  /* 0x00000004ffa57e24 */ /* 0x000fe2000f8e00ff */
[C---:B------:R-:W-:Y:S01]  /*2480*/  LOP3.LUT R6, R18.reuse, 0xe0, RZ, 0xc0, !PT ;  /* 0x000000e012067812 */ /* 0x040fe200078ec0ff */
[----:B------:R-:W-:Y:S01]  /*2490*/  IMAD.U32 R166, RZ, RZ, UR5 ;  /* 0x00000005ffa67e24 */ /* 0x000fe2000f8e00ff */
[----:B-1----:R-:W-:Y:S01]  /*24a0*/  LOP3.LUT R3, R18, 0x3, RZ, 0xc0, !PT ;  /* 0x0000000312037812 */ /* 0x002fe200078ec0ff */
[----:B------:R-:W-:Y:S01]  /*24b0*/  ULDC UR4, c[0x0][0x284] ;  /* 0x0000a10000047ab9 */ /* 0x000fe20000000800 */
[----:B------:R-:W-:Y:S02]  /*24c0*/  ISETP.NE.U32.AND P1, PT, R165, RZ, PT ;  /* 0x000000ffa500720c */ /* 0x000fe40003f25070 */
[----:B------:R-:W-:-:S02]  /*24d0*/  LOP3.LUT R9, R0, 0x7, RZ, 0xc0, !PT ;  /* 0x0000000700097812 */ /* 0x000fc400078ec0ff */
[----:B------:R-:W-:Y:S02]  /*24e0*/  ISETP.NE.AND.EX P1, PT, R166, RZ, PT, P1 ;  /* 0x000000ffa600720c */ /* 0x000fe40003f25310 */
[----:B------:R-:W-:Y:S01]  /*24f0*/  SHF.R.U32.HI R0, RZ, 0x1, R6 ;  /* 0x00000001ff007819 */ /* 0x000fe20000011606 */
[----:B---3--:R-:W-:-:S03]  /*2500*/  IMAD R4, R3, -0x2, R4 ;  /* 0xfffffffe03047824 */ /* 0x008fc600078e0204 */
[----:B------:R-:W-:Y:S01]  /*2510*/  IADD3 R3, -R0, UR4, -R9 ;  /* 0x0000000400037c10 */ /* 0x000fe2000fffe909 */
[----:B------:R-:W-:-:S04]  /*2520*/  IMAD R8, R153, -0x80, R4 ;  /* 0xffffff8099087824 */ /* 0x000fc800078e0204 */
[----:B------:R-:W-:Y:S02]  /*2530*/  IMAD R154, R154, -0x100, R3 ;  /* 0xffffff009a9a7824 */ /* 0x000fe400078e0203 */
[----:B------:R-:W-:Y:S05]  /*2540*/  @!P1 BRA `(.L_x_36) ;  /* 0x0000000000549947 */ /* 0x000fea0003800000 */
[----:B------:R-:W-:Y:S02]  /*2550*/  ULDC.64 UR4, c[0x0][0x588] ;  /* 0x0001620000047ab9 */ /* 0x000fe40000000a00 */
[----:B------:R-:W-:-:S04]  /*2560*/  ISETP.NE.U32.AND P0, PT, RZ, UR4, PT ;  /* 0x00000004ff007c0c */ /* 0x000fc8000bf05070 */
[----:B------:R-:W-:-:S13]  /*2570*/  ISETP.NE.AND.EX P0, PT, RZ, UR5, PT, P0 ;  /* 0x00000005ff007c0c */ /* 0x000fda000bf05300 */
[----:B------:R-:W-:Y:S05]  /*2580*/  @!P0 BRA `(.L_x_37) ;  /* 0x0000000000288947 */ /* 0x000fea0003800000 */
[----:B------:R-:W1:Y:S01]  /*2590*/  LDC.64 R4, c[0x0][0x588] ;  /* 0x00016200ff047b82 */ /* 0x000e620000000a00 */
[----:B------:R-:W-:-:S04]  /*25a0*/  IMAD R3, R165, UR47, RZ ;  /* 0x0000002fa5037c24 */ /* 0x000fc8000f8e02ff */
[----:B-1----:R-:W-:-:S05]  /*25b0*/  IMAD.WIDE R4, R3, 0x4, R4 ;  /* 0x0000000403047825 */ /* 0x002fca00078e0204 */
[----:B------:R-:W3:Y:S01]  /*25c0*/  LDG.E R162, desc[UR42][R4.64] ;  /* 0x0000002a04a27981 */ /* 0x000ee2000c1e1900 */
[----:B------:R-:W-:Y:S01]  /*25d0*/  MOV R152, 0x1 ;  /* 0x0000000100987802 */ /* 0x000fe20000000f00 */
[----:B------:R-:W-:Y:S02]  /*25e0*/  IMAD.MOV.U32 R158, RZ, RZ, 0x1 ;  /* 0x00000001ff9e7424 */ /* 0x000fe400078e00ff */
[----:B------:R-:W-:Y:S01]  /*25f0*/  IMAD.MOV.U32 R157, RZ, RZ, 0x1 ;  /* 0x00000001ff9d7424 */ /* 0x000fe200078e00ff */
[----:B---3--:R-:W-:Y:S01]  /*2600*/  MOV R159, R162 ;  /* 0x000000a2009f7202 */ /* 0x008fe20000000f00 */
[----:B------:R-:W-:Y:S01]  /*2610*/  IMAD.MOV.U32 R156, RZ, RZ, R162 ;  /* 0x000000ffff9c7224 */ /* 0x000fe200078e00a2 */
[----:B------:R-:W-:Y:S06]  /*2620*/  BRA `(.L_x_36) ;  /* 0x00000000001c7947 */ /* 0x000fec0003800000 */
.L_x_37:
[----:B------:R-:W-:Y:S01]  /*2630*/  ULDC UR4, c[0x0][0x580] ;  /* 0x0001600000047ab9 */ /* 0x000fe20000000800 */
[----:B------:R-:W-:Y:S01]  /*2640*/  IMAD.MOV.U32 R152, RZ, RZ, 0x1 ;  /* 0x00000001ff987424 */ /* 0x000fe200078e00ff */
[----:B------:R-:W-:Y:S01]  /*2650*/  MOV R158, 0x1 ;  /* 0x00000001009e7802 */ /* 0x000fe20000000f00 */
[----:B------:R-:W-:Y:S01]  /*2660*/  IMAD.MOV.U32 R157, RZ, RZ, 0x1 ;  /* 0x00000001ff9d7424 */ /* 0x000fe200078e00ff */
[----:B------:R-:W-:Y:S01]  /*2670*/  MOV R159, UR4 ;  /* 0x00000004009f7c02 */ /* 0x000fe20008000f00 */
[----:B------:R-:W-:Y:S02]  /*2680*/  IMAD.U32 R162, RZ, RZ, UR4 ;  /* 0x00000004ffa27e24 */ /* 0x000fe4000f8e00ff */
[----:B------:R-:W-:-:S07]  /*2690*/  IMAD.U32 R156, RZ, RZ, UR4 ;  /* 0x00000004ff9c7e24 */ /* 0x000fce000f8e00ff */
.L_x_36:
[----:B------:R-:W1:Y:S02]  /*26a0*/  LDC.64 R4, c[0x0][0x5b0] ;  /* 0x00016c00ff047b82 */ /* 0x000e640000000a00 */
[----:B-1----:R-:W-:-:S04]  /*26b0*/  ISETP.NE.U32.AND P0, PT, R4, RZ, PT ;  /* 0x000000ff0400720c */ /* 0x002fc80003f05070 */
[----:B------:R-:W-:-:S13]  /*26c0*/  ISETP.NE.AND.EX P0, PT, R5, RZ, PT, P0 ;  /* 0x000000ff0500720c */ /* 0x000fda0003f05300 */
[----:B------:R-:W-:Y:S05]  /*26d0*/  @!P0 BRA `(.L_x_38) ;  /* 0x00000000002c8947 */ /* 0x000fea0003800000 */
[----:B------:R-:W-:Y:S02]  /*26e0*/  ULDC.64 UR4, c[0x0][0x5a8] ;  /* 0x00016a0000047ab9 */ /* 0x000fe40000000a00 */
[----:B------:R-:W-:-:S04]  /*26f0*/  ISETP.NE.U32.AND P0, PT, RZ, UR4, PT ;  /* 0x00000004ff007c0c */ /* 0x000fc8000bf05070 */
[----:B------:R-:W-:-:S13]  /*2700*/  ISETP.NE.AND.EX P0, PT, RZ, UR5, PT, P0 ;  /* 0x00000005ff007c0c */ /* 0x000fda000bf05300 */
[----:B------:R-:W-:Y:S05]  /*2710*/  @!P0 BRA `(.L_x_39) ;  /* 0x0000000000148947 */ /* 0x000fea0003800000 */
[----:B--2---:R-:W1:Y:S01]  /*2720*/  LDC.64 R160, c[0x0][0x5a8] ;  /* 0x00016a00ffa07b82 */ /* 0x004e620000000a00 */
[----:B------:R-:W-:-:S04]  /*2730*/  IMAD R3, R4, UR47, RZ ;  /* 0x0000002f04037c24 */ /* 0x000fc8000f8e02ff */
[----:B-1----:R-:W-:-:S06]  /*2740*/  IMAD.WIDE R160, R3, 0x4, R160 ;  /* 0x0000000403a07825 */ /* 0x002fcc00078e02a0 */
[----:B------:R1:W5:Y:S01]  /*2750*/  LDG.E R160, desc[UR42][R160.64] ;  /* 0x0000002aa0a07981 */ /* 0x000362000c1e1900 */
[----:B------:R-:W-:Y:S05]  /*2760*/  BRA `(.L_x_38) ;  /* 0x0000000000087947 */ /* 0x000fea0003800000 */
.L_x_39:
[----:B------:R-:W-:Y:S02]  /*2770*/  ULDC UR4, c[0x0][0x5a0] ;  /* 0x0001680000047ab9 */ /* 0x000fe40000000800 */
[----:B------:R-:W-:-:S07]  /*2780*/  IMAD.U32 R160, RZ, RZ, UR4 ;  /* 0x00000004ffa07e24 */ /* 0x000fce000f8e00ff */
.L_x_38:
[----:B------:R-:W3:Y:S01]  /*2790*/  LDC.64 R10, c[0x0][0x5c0] ;  /* 0x00017000ff0a7b82 */ /* 0x000ee20000000a00 */
[----:B------:R-:W-:Y:S01]  /*27a0*/  ULDC.64 UR4, c[0x0][0x588] ;  /* 0x0001620000047ab9 */ /* 0x000fe20000000a00 */
[----:B------:R-:W-:Y:S02]  /*27b0*/  ISETP.EQ.U32.AND P4, PT, R165, RZ, PT ;  /* 0x000000ffa500720c */ /* 0x000fe40003f82070 */
[----:B------:R-:W-:Y:S02]  /*27c0*/  ISETP.NE.U32.AND P3, PT, RZ, UR4, PT ;  /* 0x00000004ff007c0c */ /* 0x000fe4000bf65070 */
[----:B------:R-:W-:Y:S02]  /*27d0*/  LOP3.LUT P5, RZ, R157, 0xff, RZ, 0xc0, !PT ;  /* 0x000000ff9dff7812 */ /* 0x000fe400078ac0ff */
[----:B-12---:R-:W1:Y:S01]  /*27e0*/  LDC R161, c[0x0][0x5c8] ;  /* 0x00017200ffa17b82 */ /* 0x006e620000000800 */
[----:B------:R-:W-:Y:S02]  /*27f0*/  ISETP.NE.AND.EX P3, PT, RZ, UR5, PT, P3 ;  /* 0x00000005ff007c0c */ /* 0x000fe4000bf65330 */
[----:B------:R-:W-:-:S02]  /*2800*/  FSEL R3, R156, R159, !P5 ;  /* 0x0000009f9c037208 */ /* 0x000fc40006800000 */
[----:B------:R-:W-:Y:S02]  /*2810*/  ISETP.EQ.OR.EX P4, PT, R166, RZ, !P3, P4 ;  /* 0x000000ffa600720c */ /* 0x000fe40005f82740 */
[----:B------:R-:W-:Y:S02]  /*2820*/  PLOP3.LUT P0, PT, PT, PT, PT, 0x8, 0x0 ;  /* 0x000000000000781c */ /* 0x000fe40003f0e170 */
[----:B------:R-:W-:Y:S02]  /*2830*/  PLOP3.LUT P3, PT, P3, PT, PT, 0x8, 0x0 ;  /* 0x000000000000781c */ /* 0x000fe40001f6e170 */
[C---:B------:R-:W-:Y:S02]  /*2840*/  FSEL R159, R162.reuse, R159, !P1 ;  /* 0x0000009fa29f7208 */ /* 0x040fe40004800000 */
[----:B------:R-:W-:Y:S02]  /*2850*/  FSEL R0, R162, R3, !P1 ;  /* 0x00000003a2007208 */ /* 0x000fe40004800000 */
[----:B---3--:R-:W-:-:S04]  /*2860*/  ISETP.NE.U32.AND P2, PT, R10, RZ, PT ;  /* 0x000000ff0a00720c */ /* 0x008fc80003f45070 */
[----:B------:R-:W-:-:S04]  /*2870*/  ISETP.NE.AND.EX P2, PT, R11, RZ, PT, P2 ;  /* 0x000000ff0b00720c */ /* 0x000fc80003f45320 */
[----:B-1----:R-:W-:Y:S01]  /*2880*/  FSEL R161, R161, RZ, !P2 ;  /* 0x000000ffa1a17208 */ /* 0x002fe20005000000 */
[----:B------:R-:W-:Y:S08]  /*2890*/  @!P4 BRA `(.L_x_40) ;  /* 0x00000000003cc947 */ /* 0x000ff00003800000 */
[----:B------:R-:W-:Y:S04]  /*28a0*/  BSSY B0, `(.L_x_40) ;  /* 0x000000e000007945 */ /* 0x000fe80003800000 */
[----:B------:R-:W-:Y:S05]  /*28b0*/  @!P1 BRA `(.L_x_41) ;  /* 0x0000000000249947 */ /* 0x000fea0003800000 */
[----:B------:R-:W-:Y:S02]  /*28c0*/  LOP3.LUT P4, RZ, R158, 0xff, RZ, 0xc0, !PT ;  /* 0x000000ff9eff7812 */ /* 0x000fe4000788c0ff */
[----:B------:R-:W-:Y:S02]  /*28d0*/  PLOP3.LUT P0, PT, P3, PT, PT, 0x80, 0x0 ;  /* 0x000000000000781c */ /* 0x000fe40001f0f070 */
[----:B------:R-:W-:-:S09]  /*28e0*/  PRMT R157, RZ, 0x7610, R157 ;  /* 0x00007610ff9d7816 */ /* 0x000fd2000000009d */
[----:B------:R-:W-:Y:S05]  /*28f0*/  @!P4 BRA `(.L_x_42) ;  /* 0x000000000020c947 */ /* 0x000fea0003800000 */
[----:B------:R-:W-:Y:S01]  /*2900*/  FSETP.EQ.AND P0, PT, R162, RZ, PT ;  /* 0x000000ffa200720b */ /* 0x000fe20003f02000 */
[----:B------:R-:W-:Y:S01]  /*2910*/  IMAD.MOV.U32 R0, RZ, RZ, R162 ;  /* 0x000000ffff007224 */ /* 0x000fe200078e00a2 */
[----:B------:R-:W-:Y:S02]  /*2920*/  MOV R159, R162 ;  /* 0x000000a2009f7202 */ /* 0x000fe40000000f00 */
[----:B------:R-:W-:Y:S01]  /*2930*/  PRMT R157, R158, 0x7610, R157 ;  /* 0x000076109e9d7816 */ /* 0x000fe2000000009d */
[----:B------:R-:W-:Y:S08]  /*2940*/  BRA `(.L_x_42) ;  /* 0x00000000000c7947 */ /* 0x000ff00003800000 */
.L_x_41:
[----:B------:R-:W-:Y:S01]  /*2950*/  FSETP.EQ.AND P0, PT, R162, RZ, PT ;  /* 0x000000ffa200720b */ /* 0x000fe20003f02000 */
[----:B------:R-:W-:Y:S01]  /*2960*/  IMAD.MOV.U32 R159, RZ, RZ, R162 ;  /* 0x000000ffff9f7224 */ /* 0x000fe200078e00a2 */
[----:B------:R-:W-:-:S11]  /*2970*/  MOV R0, R162 ;  /* 0x000000a200007202 */ /* 0x000fd60000000f00 */
.L_x_42:
[----:B------:R-:W-:Y:S05]  /*2980*/  BSYNC B0 ;  /* 0x0000000000007941 */ /* 0x000fea0003800000 */
.L_x_40:
[----:B------:R-:W-:Y:S04]  /*2990*/  BSSY B0, `(.L_x_43) ;  /* 0x000000f000007945 */ /* 0x000fe80003800000 */
[----:B------:R-:W-:Y:S05]  /*29a0*/  @!P1 BRA `(.L_x_44) ;  /* 0x0000000000289947 */ /* 0x000fea0003800000 */
[----:B------:R-:W-:Y:S02]  /*29b0*/  LOP3.LUT P1, RZ, R152, 0xff, RZ, 0xc0, !PT ;  /* 0x000000ff98ff7812 */ /* 0x000fe4000782c0ff */
[----:B------:R-:W-:Y:S02]  /*29c0*/  PRMT R158, RZ, 0x7610, R158 ;  /* 0x00007610ff9e7816 */ /* 0x000fe4000000009e */
[----:B------:R-:W-:-:S09]  /*29d0*/  PRMT R157, RZ, 0x7610, R157 ;  /* 0x00007610ff9d7816 */ /* 0x000fd2000000009d */
[----:B------:R-:W-:Y:S05]  /*29e0*/  @!P1 BRA `(.L_x_45) ;  /* 0x0000000000249947 */ /* 0x000fea0003800000 */
[----:B------:R-:W-:Y:S01]  /*29f0*/  FSETP.EQ.AND P3, PT, R162, RZ, PT ;  /* 0x000000ffa200720b */ /* 0x000fe20003f62000 */
[----:B------:R-:W-:Y:S01]  /*2a00*/  IMAD.MOV.U32 R159, RZ, RZ, R162 ;  /* 0x000000ffff9f7224 */ /* 0x000fe200078e00a2 */
[C---:B------:R-:W-:Y:S01]  /*2a10*/  PRMT R158, R152.reuse, 0x7610, R158 ;  /* 0x00007610989e7816 */ /* 0x040fe2000000009e */
[----:B------:R-:W-:Y:S01]  /*2a20*/  IMAD.MOV.U32 R0, RZ, RZ, R162 ;  /* 0x000000ffff007224 */ /* 0x000fe200078e00a2 */
[----:B------:R-:W-:Y:S01]  /*2a30*/  PRMT R157, R152, 0x7610, R157 ;  /* 0x00007610989d7816 */ /* 0x000fe2000000009d */
[----:B------:R-:W-:Y:S08]  /*2a40*/  BRA `(.L_x_45) ;  /* 0x00000000000c7947 */ /* 0x000ff00003800000 */
.L_x_44:
[----:B------:R-:W-:Y:S01]  /*2a50*/  FSETP.EQ.AND P3, PT, R162, RZ, PT ;  /* 0x000000ffa200720b */ /* 0x000fe20003f62000 */
[----:B------:R-:W-:Y:S01]  /*2a60*/  IMAD.MOV.U32 R0, RZ, RZ, R162 ;  /* 0x000000ffff007224 */ /* 0x000fe200078e00a2 */
[----:B------:R-:W-:-:S11]  /*2a70*/  MOV R159, R162 ;  /* 0x000000a2009f7202 */ /* 0x000fd60000000f00 */
.L_x_45:
[----:B------:R-:W-:Y:S05]  /*2a80*/  BSYNC B0 ;  /* 0x0000000000007941 */ /* 0x000fea0003800000 */
.L_x_43:
[----:B------:R-:W-:Y:S01]  /*2a90*/  IMAD.MOV.U32 R23, RZ, RZ, R161 ;  /* 0x000000ffff177224 */ /* 0x000fe200078e00a1 */
[-C--:B------:R-:W-:Y:S01]  /*2aa0*/  MOV R153, R161.reuse ;  /* 0x000000a100997202 */ /* 0x080fe20000000f00 */
[----:B------:R-:W-:Y:S01]  /*2ab0*/  IMAD.MOV.U32 R3, RZ, RZ, RZ ;  /* 0x000000ffff037224 */ /* 0x000fe200078e00ff */
[----:B------:R-:W-:Y:S01]  /*2ac0*/  MOV R21, R161 ;  /* 0x000000a100157202 */ /* 0x000fe20000000f00 */
[----:B------:R-:W-:Y:S01]  /*2ad0*/  IMAD.MOV.U32 R7, RZ, RZ, RZ ;  /* 0x000000ffff077224 */ /* 0x000fe200078e00ff */
[----:B------:R-:W-:Y:S06]  /*2ae0*/  @!P2 BRA `(.L_x_46) ;  /* 0x000000000080a947 */ /* 0x000fec0003800000 */
[----:B------:R-:W1:Y:S01]  /*2af0*/  LDC.64 R12, c[0x0][0x5d0] ;  /* 0x00017400ff0c7b82 */ /* 0x000e620000000a00 */
[----:B------:R-:W-:Y:S01]  /*2b00*/  SHF.R.U32.HI R6, RZ, 0x5, R6 ;  /* 0x00000005ff067819 */ /* 0x000fe20000011606 */
[----:B------:R-:W-:Y:S01]  /*2b10*/  USHF.R.S32.HI UR4, URZ, 0x1f, UR47 ;  /* 0x0000001f3f047899 */ /* 0x000fe2000801142f */
[----:B------:R-:W-:-:S03]  /*2b20*/  ISETP.GE.AND P1, PT, R8, 0x1, PT ;  /* 0x000000010800780c */ /* 0x000fc60003f26270 */
[----:B------:R-:W-:Y:S01]  /*2b30*/  IMAD.SHL.U32 R4, R6, 0x10, RZ ;  /* 0x0000001006047824 */ /* 0x000fe200078e00ff */
[C---:B------:R-:W-:Y:S02]  /*2b40*/  ISETP.LT.OR P5, PT, R154.reuse, 0x1, !P1 ;  /* 0x000000019a00780c */ /* 0x040fe40004fa1670 */
[----:B------:R-:W-:Y:S02]  /*2b50*/  ISETP.LT.OR P4, PT, R154, 0x81, !P1 ;  /* 0x000000819a00780c */ /* 0x000fe40004f81670 */
[----:B------:R-:W-:-:S05]  /*2b60*/  LOP3.LUT R4, R4, 0xfffffff0, R9, 0xe2, !PT ;  /* 0xfffffff004047812 */ /* 0x000fca00078ee209 */
[----:B------:R-:W-:-:S05]  /*2b70*/  VIADD R4, R4, UR46 ;  /* 0x0000002e04047c36 */ /* 0x000fca0008000000 */
[--C-:B------:R-:W-:Y:S01]  /*2b80*/  SHF.R.S32.HI R5, RZ, 0x1f, R4.reuse ;  /* 0x0000001fff057819 */ /* 0x100fe20000011404 */
[C---:B-1----:R-:W-:Y:S02]  /*2b90*/  IMAD R6, R12.reuse, UR4, RZ ;  /* 0x000000040c067c24 */ /* 0x042fe4000f8e02ff */
[----:B------:R-:W-:-:S04]  /*2ba0*/  IMAD.WIDE.U32 R4, R12, UR47, R4 ;  /* 0x0000002f0c047c25 */ /* 0x000fc8000f8e0004 */
[----:B------:R-:W-:Y:S01]  /*2bb0*/  IMAD R9, R13, UR47, R6 ;  /* 0x0000002f0d097c24 */ /* 0x000fe2000f8e0206 */
[----:B------:R-:W-:-:S04]  /*2bc0*/  LEA R8, P2, R4, R10, 0x1 ;  /* 0x0000000a04087211 */ /* 0x000fc800078408ff */
[----:B------:R-:W-:-:S04]  /*2bd0*/  IADD3 R5, R5, R9, RZ ;  /* 0x0000000905057210 */ /* 0x000fc80007ffe0ff */
[----:B------:R-:W-:Y:S02]  /*2be0*/  LEA.HI.X R9, R4, R11, R5, 0x1, P2 ;  /* 0x0000000b04097211 */ /* 0x000fe400010f0c05 */
[C---:B------:R-:W-:Y:S02]  /*2bf0*/  ISETP.LT.OR P2, PT, R154.reuse, 0x9, !P1 ;  /* 0x000000099a00780c */ /* 0x040fe40004f41670 */
[----:B------:R-:W-:Y:S01]  /*2c00*/  ISETP.LT.OR P1, PT, R154, 0x89, !P1 ;  /* 0x000000899a00780c */ /* 0x000fe20004f21670 */
[----:B------:R-:W2:Y:S04]  /*2c10*/  @!P5 LDG.E.U16 R10, desc[UR42][R8.64] ;  /* 0x0000002a080ad981 */ /* 0x000ea8000c1e1500 */
[----:B------:R-:W3:Y:S06]  /*2c20*/  @!P4 LDG.E.U16 R5, desc[UR42][R8.64+0x100] ;  /* 0x0001002a0805c981 */ /* 0x000eec000c1e1500 */
[----:B------:R-:W4:Y:S04]  /*2c30*/  @!P2 LDG.E.U16 R4, desc[UR42][R8.64+0x10] ;  /* 0x0000102a0804a981 */ /* 0x000f28000c1e1500 */
[----:B------:R-:W4:Y:S01]  /*2c40*/  @!P1 LDG.E.U16 R6, desc[UR42][R8.64+0x110] ;  /* 0x0001102a08069981 */ /* 0x000f22000c1e1500 */
[----:B------:R-:W-:-:S02]  /*2c50*/  IMAD.MOV.U32 R153, RZ, RZ, RZ ;  /* 0x000000ffff997224 */ /* 0x000fc400078e00ff */
[----:B------:R-:W-:Y:S01]  /*2c60*/  IMAD.MOV.U32 R161, RZ, RZ, RZ ;  /* 0x000000ffffa17224 */ /* 0x000fe200078e00ff */
[----:B--2---:R-:W-:Y:S02]  /*2c70*/  @!P5 PRMT R153, R10, 0x5410, RZ ;  /* 0x000054100a99d816 */ /* 0x004fe400000000ff */
[----:B---3--:R-:W-:Y:S02]  /*2c80*/  @!P4 PRMT R161, R5, 0x5410, RZ ;  /* 0x0000541005a1c816 */ /* 0x008fe400000000ff */
[----:B----4-:R-:W-:Y:S02]  /*2c90*/  @!P2 PRMT R153, R153, 0x5410, R4 ;  /* 0x000054109999a816 */ /* 0x010fe40000000004 */
[----:B------:R-:W-:-:S03]  /*2ca0*/  @!P1 PRMT R161, R161, 0x5410, R6 ;  /* 0x00005410a1a19816 */ /* 0x000fc60000000006 */
[--C-:B------:R-:W-:Y:S02]  /*2cb0*/  HADD2.F32 R21, -RZ, R153.reuse.H0_H0 ;  /* 0x20000099ff157230 */ /* 0x100fe40000004100 */
[----:B------:R-:W-:Y:S02]  /*2cc0*/  HADD2.F32 R153, -RZ, R153.H1_H1 ;  /* 0x30000099ff997230 */ /* 0x000fe40000004100 */
[--C-:B------:R-:W-:Y:S02]  /*2cd0*/  HADD2.F32 R23, -RZ, R161.reuse.H0_H0 ;  /* 0x200000a1ff177230 */ /* 0x100fe40000004100 */
[----:B------:R-:W-:-:S07]  /*2ce0*/  HADD2.F32 R161, -RZ, R161.H1_H1 ;  /* 0x300000a1ffa17230 */ /* 0x000fce0000004100 */
.L_x_46:
[----:B------:R-:W-:Y:S01]  /*2cf0*/  BSSY B0, `(.L_x_47) ;  /* 0x0000023000007945 */ /* 0x000fe20003800000 */
[----:B------:R-:W-:Y:S02]  /*2d00*/  MOV R6, RZ ;  /* 0x000000ff00067202 */ /* 0x000fe40000000f00 */
[----:B------:R-:W-:Y:S02]  /*2d10*/  CS2R R4, SRZ ;  /* 0x0000000000047805 */ /* 0x000fe4000001ff00 */
[----:B------:R-:W-:Y:S02]  /*2d20*/  CS2R R10, SRZ ;  /* 0x00000000000a7805 */ /* 0x000fe4000001ff00 */
[----:B------:R-:W-:Y:S01]  /*2d30*/  CS2R R8, SRZ ;  /* 0x0000000000087805 */ /* 0x000fe2000001ff00 */
[----:B------:R-:W-:Y:S06]  /*2d40*/  @P0 BRA `(.L_x_48) ;  /* 0x0000000000740947 */ /* 0x000fec0003800000 */
[----:B------:R-:W-:-:S13]  /*2d50*/  ISETP.NE.AND P1, PT, R163, 0x3, PT ;  /* 0x00000003a300780c */ /* 0x000fda0003f25270 */
[----:B------:R-:W-:Y:S05]  /*2d60*/  @!P1 BRA `(.L_x_49) ;  /* 0x0000000000049947 */ /* 0x000fea0003800000 */
[----:B------:R-:W-:Y:S01]  /*2d70*/  BPT.TRAP 0x1 ;  /* 0x000000040000795c */ /* 0x000fe20000300000 */
.L_x_49:
[----:B------:R-:W-:Y:S01]  /*2d80*/  SHF.L.U32 R4, RZ, 0x1f, RZ ;  /* 0x0000001fff047819 */ /* 0x000fe200000006ff */
[----:B------:R-:W-:Y:S02]  /*2d90*/  IMAD.MOV.U32 R3, RZ, RZ, 0x1 ;  /* 0x00000001ff037424 */ /* 0x000fe400078e00ff */
[----:B------:R-:W-:Y:S01]  /*2da0*/  IMAD.MOV.U32 R7, RZ, RZ, RZ ;  /* 0x000000ffff077224 */ /* 0x000fe200078e00ff */
[----:B------:R-:W1:Y:S02]  /*2db0*/  SYNCS.PHASECHK.TRANS64.TRYWAIT P1, [UR52+0x40], R4 ;  /* 0x00004004ff0075a7 */ /* 0x000e640008020174 */
[----:B-1----:R-:W-:Y:S05]  /*2dc0*/  @!P1 BRA `(.L_x_50) ;  /* 0x0000007000a49947 */ /* 0x002fea0003800000 */
.L_x_228:
[----:B------:R-:W-:Y:S02]  /*2dd0*/  MOV R6, RZ ;  /* 0x000000ff00067202 */ /* 0x000fe40000000f00 */
[----:B-1----:R-:W-:Y:S02]  /*2de0*/  CS2R R4, SRZ ;  /* 0x0000000000047805 */ /* 0x002fe4000001ff00 */
[----:B------:R-:W-:Y:S02]  /*2df0*/  CS2R R10, SRZ ;  /* 0x00000000000a7805 */ /* 0x000fe4000001ff00 */
[----:B------:R-:W-:Y:S01]  /*2e00*/  CS2R R8, SRZ ;  /* 0x0000000000087805 */ /* 0x000fe2000001ff00 */
[----:B------:R-:W-:Y:S06]  /*2e10*/  @P3 BRA `(.L_x_48) ;  /* 0x0000000000403947 */ /* 0x000fec0003800000 */
[C---:B------:R-:W-:Y:S01]  /*2e20*/  IMAD.SHL.U32 R4, R18.reuse, 0x10, RZ ;  /* 0x0000001012047824 */ /* 0x040fe200078e00ff */
[----:B------:R-:W-:Y:S01]  /*2e30*/  SHF.R.U32.HI R7, RZ, 0x1, R18 ;  /* 0x00000001ff077819 */ /* 0x000fe20000011612 */
[C---:B------:R-:W-:Y:S01]  /*2e40*/  IMAD.SHL.U32 R5, R18.reuse, 0x20, RZ ;  /* 0x0000002012057824 */ /* 0x040fe200078e00ff */
[----:B------:R-:W-:Y:S01]  /*2e50*/  SHF.L.U32 R9, R18, 0x2, RZ ;  /* 0x0000000212097819 */ /* 0x000fe200000006ff */
[----:B------:R-:W-:Y:S05]  /*2e60*/  WARPSYNC.ALL ;  /* 0x0000000000007948 */ /* 0x000fea0003800000 */
[----:B------:R-:W-:Y:S02]  /*2e70*/  LOP3.LUT R4, R4, 0xe00, RZ, 0xc0, !PT ;  /* 0x00000e0004047812 */ /* 0x000fe400078ec0ff */
[----:B------:R-:W-:-:S02]  /*2e80*/  LOP3.LUT R6, R5, 0xc0, RZ, 0xc0, !PT ;  /* 0x000000c005067812 */ /* 0x000fc400078ec0ff */
[----:B------:R-:W-:Y:S02]  /*2e90*/  LOP3.LUT R4, R4, 0x20, R5, 0xf8, !PT ;  /* 0x0000002004047812 */ /* 0x000fe400078ef805 */
[----:B------:R-:W-:Y:S02]  /*2ea0*/  LOP3.LUT R6, R6, 0x8, R7, 0xf8, !PT ;  /* 0x0000000806067812 */ /* 0x000fe400078ef807 */
[----:B------:R-:W-:Y:S02]  /*2eb0*/  LOP3.LUT R4, R4, 0x100, R5, 0xf8, !PT ;  /* 0x0000010004047812 */ /* 0x000fe400078ef805 */
[----:B------:R-:W-:-:S04]  /*2ec0*/  LOP3.LUT R9, R6, 0x18, R9, 0x78, !PT ;  /* 0x0000001806097812 */ /* 0x000fc800078e7809 */
[----:B------:R-:W-:-:S04]  /*2ed0*/  LOP3.LUT R4, R4, R9, RZ, 0xfc, !PT ;  /* 0x0000000904047212 */ /* 0x000fc800078efcff */
[----:B------:R-:W-:-:S05]  /*2ee0*/  LEA R8, R4, UR52, 0x1 ;  /* 0x0000003404087c11 */ /* 0x000fca000f8e08ff */
[----:B------:R-:W-:Y:S02]  /*2ef0*/  IMAD R4, R155, 0x2, R8 ;  /* 0x000000029b047824 */ /* 0x000fe400078e0208 */
[----:B------:R-:W1:Y:S04]  /*2f00*/  LDSM.16.M88.4 R8, [R8+0x200] ;  /* 0x000200000808783b */ /* 0x000e680000000200 */
[----:B------:R-:W2:Y:S02]  /*2f10*/  LDSM.16.M88.4 R4, [R4+0x200] ;  /* 0x000200000404783b */ /* 0x000ea40000000200 */
.L_x_48:
[----:B------:R-:W-:Y:S05]  /*2f20*/  BSYNC B0 ;  /* 0x0000000000007941 */ /* 0x000fea0003800000 */
.L_x_47:
[----:B-1----:R-:W-:Y:S02]  /*2f30*/  HADD2.F32 R14, -RZ, R8.H1_H1 ;  /* 0x30000008ff0e7230 */ /* 0x002fe40000004100 */
[C---:B-----5:R-:W-:Y:S01]  /*2f40*/  FFMA R89, R160.reuse, R89, R21 ;  /* 0x00000059a0597223 */ /* 0x060fe20000000015 */
[--C-:B------:R-:W-:Y:S02]  /*2f50*/  HADD2.F32 R20, -RZ, R9.reuse.H0_H0 ;  /* 0x20000009ff147230 */ /* 0x100fe40000004100 */
[C---:B------:R-:W-:Y:S01]  /*2f60*/  FFMA R15, R160.reuse, R90, R153 ;  /* 0x0000005aa00f7223 */ /* 0x040fe20000000099 */
[----:B------:R-:W-:Y:S01]  /*2f70*/  FFMA R13, R160, R88, R21 ;  /* 0x00000058a00d7223 */ /* 0x000fe20000000015 */
[----:B------:R-:W-:Y:S01]  /*2f80*/  FFMA R89, R14, R156, R89 ;  /* 0x0000009c0e597223 */ /* 0x000fe20000000059 */
[----:B------:R-:W-:Y:S02]  /*2f90*/  HADD2.F32 R88, -RZ, R9.H1_H1 ;  /* 0x30000009ff587230 */ /* 0x000fe40000004100 */
[----:B------:R-:W-:Y:S01]  /*2fa0*/  FFMA R91, R160, R91, R153 ;  /* 0x0000005ba05b7223 */ /* 0x000fe20000000099 */
[----:B------:R-:W-:-:S02]  /*2fb0*/  HADD2.F32 R14, -RZ, R10.H1_H1 ;  /* 0x3000000aff0e7230 */ /* 0x000fc40000004100 */
[----:B------:R-:W-:Y:S01]  /*2fc0*/  FFMA R154, R20, R156, R15 ;  /* 0x0000009c149a7223 */ /* 0x000fe2000000000f */
[C---:B------:R-:W-:Y:S01]  /*2fd0*/  FFMA R93, R160.reuse, R93, R21 ;  /* 0x0000005da05d7223 */ /* 0x040fe20000000015 */
[--C-:B------:R-:W-:Y:S02]  /*2fe0*/  HADD2.F32 R20, -RZ, R11.reuse.H0_H0 ;  /* 0x2000000bff147230 */ /* 0x100fe40000004100 */
[----:B------:R-:W-:Y:S01]  /*2ff0*/  FFMA R15, R160, R94, R153 ;  /* 0x0000005ea00f7223 */ /* 0x000fe20000000099 */
[----:B------:R-:W-:Y:S02]  /*3000*/  HADD2.F32 R12, -RZ, R8.H0_H0 ;  /* 0x20000008ff0c7230 */ /* 0x000fe40000004100 */
[-C--:B------:R-:W-:Y:S01]  /*3010*/  FFMA R91, R88, R156.reuse, R91 ;  /* 0x0000009c585b7223 */ /* 0x080fe2000000005b */
[----:B------:R-:W-:Y:S01]  /*3020*/  FFMA R93, R14, R156, R93 ;  /* 0x0000009c0e5d7223 */ /* 0x000fe2000000005d */
[----:B------:R-:W-:Y:S02]  /*3030*/  HADD2.F32 R88, -RZ, R11.H1_H1 ;  /* 0x3000000bff587230 */ /* 0x000fe40000004100 */
[----:B------:R-:W-:Y:S01]  /*3040*/  FFMA R95, R160, R95, R153 ;  /* 0x0000005fa05f7223 */ /* 0x000fe20000000099 */
[----:B--2---:R-:W-:-:S02]  /*3050*/  HADD2.F32 R14, -RZ, R4.H1_H1 ;  /* 0x30000004ff0e7230 */ /* 0x004fc40000004100 */
[-C--:B------:R-:W-:Y:S01]  /*3060*/  FFMA R94, R20, R156.reuse, R15 ;  /* 0x0000009c145e7223 */ /* 0x080fe2000000000f */
[----:B------:R-:W-:Y:S01]  /*3070*/  FFMA R97, R160, R97, R21 ;  /* 0x00000061a0617223 */ /* 0x000fe20000000015 */
[--C-:B------:R-:W-:Y:S02]  /*3080*/  HADD2.F32 R20, -RZ, R5.reuse.H0_H0 ;  /* 0x20000005ff147230 */ /* 0x100fe40000004100 */
[----:B------:R-:W-:Y:S01]  /*3090*/  FFMA R90, R12, R156, R13 ;  /* 0x0000009c0c5a7223 */ /* 0x000fe2000000000d */
[C---:B------:R-:W-:Y:S01]  /*30a0*/  FFMA R15, R160.reuse, R98, R153 ;  /* 0x00000062a00f7223 */ /* 0x040fe20000000099 */
[----:B------:R-:W-:Y:S02]  /*30b0*/  HADD2.F32 R12, -RZ, R10.H0_H0 ;  /* 0x2000000aff0c7230 */ /* 0x000fe40000004100 */
[----:B------:R-:W-:Y:S01]  /*30c0*/  FFMA R13, R160, R92, R21 ;  /* 0x0000005ca00d7223 */ /* 0x000fe20000000015 */
[-C--:B------:R-:W-:Y:S01]  /*30d0*/  FFMA R95, R88, R156.reuse, R95 ;  /* 0x0000009c585f7223 */ /* 0x080fe2000000005f */
[----:B------:R-:W-:Y:S01]  /*30e0*/  FFMA R97, R14, R156, R97 ;  /* 0x0000009c0e617223 */ /* 0x000fe20000000061 */
[----:B------:R-:W-:-:S02]  /*30f0*/  HADD2.F32 R88, -RZ, R5.H1_H1 ;  /* 0x30000005ff587230 */ /* 0x000fc40000004100 */
[----:B------:R-:W-:Y:S01]  /*3100*/  FFMA R99, R160, R99, R153 ;  /* 0x00000063a0637223 */ /* 0x000fe20000000099 */
[----:B------:R-:W-:Y:S02]  /*3110*/  IMAD.SHL.U32 R14, R18, 0x10, RZ ;  /* 0x00000010120e7824 */ /* 0x000fe400078e00ff */
[-C--:B------:R-:W-:Y:S01]  /*3120*/  FFMA R98, R20, R156.reuse, R15 ;  /* 0x0000009c14627223 */ /* 0x080fe2000000000f */
[----:B------:R-:W-:Y:S01]  /*3130*/  SHF.L.U32 R20, R18, 0x5, RZ ;  /* 0x0000000512147819 */ /* 0x000fe200000006ff */
[----:B------:R-:W-:Y:S01]  /*3140*/  FFMA R92, R12, R156, R13 ;  /* 0x0000009c0c5c7223 */ /* 0x000fe2000000000d */
[----:B------:R-:W-:Y:S02]  /*3150*/  HADD2.F32 R12, -RZ, R4.H0_H0 ;  /* 0x20000004ff0c7230 */ /* 0x000fe40000004100 */
[----:B------:R-:W-:Y:S01]  /*3160*/  FFMA R13, R160, R96, R21 ;  /* 0x00000060a00d7223 */ /* 0x000fe20000000015 */
[-C--:B------:R-:W-:Y:S01]  /*3170*/  FFMA R99, R88, R156.reuse, R99 ;  /* 0x0000009c58637223 */ /* 0x080fe20000000063 */
[----:B------:R-:W-:Y:S01]  /*3180*/  LOP3.LUT R15, R14, 0xe00, RZ, 0xc0, !PT ;  /* 0x00000e000e0f7812 */ /* 0x000fe200078ec0ff */
[--C-:B------:R-:W-:Y:S01]  /*3190*/  HADD2.F32 R14, -RZ, R6.reuse.H1_H1 ;  /* 0x30000006ff0e7230 */ /* 0x100fe20000004100 */
[----:B------:R-:W-:Y:S01]  /*31a0*/  SHF.R.U32.HI R167, RZ, 0x1, R18 ;  /* 0x00000001ffa77819 */ /* 0x000fe20000011612 */
[----:B------:R-:W-:Y:S01]  /*31b0*/  FFMA R96, R12, R156, R13 ;  /* 0x0000009c0c607223 */ /* 0x000fe2000000000d */
[----:B------:R-:W-:Y:S01]  /*31c0*/  LOP3.LUT R88, R20, 0xc0, RZ, 0xc0, !PT ;  /* 0x000000c014587812 */ /* 0x000fe200078ec0ff */
[----:B------:R-:W-:Y:S01]  /*31d0*/  HADD2.F32 R12, -RZ, R6.H0_H0 ;  /* 0x20000006ff0c7230 */ /* 0x000fe20000004100 */
[----:B------:R-:W-:Y:S01]  /*31e0*/  LOP3.LUT R15, R15, 0x20, R20, 0xf8, !PT ;  /* 0x000000200f0f7812 */ /* 0x000fe200078ef814 */
[----:B------:R-:W-:Y:S01]  /*31f0*/  FFMA R13, R160, R100, R21 ;  /* 0x00000064a00d7223 */ /* 0x000fe20000000015 */
[----:B------:R-:W-:Y:S01]  /*3200*/  LOP3.LUT R88, R88, 0x8, R167, 0xf8, !PT ;  /* 0x0000000858587812 */ /* 0x000fe200078ef8a7 */
[----:B------:R-:W-:-:S02]  /*3210*/  IMAD.SHL.U32 R167, R18, 0x4, RZ ;  /* 0x0000000412a77824 */ /* 0x000fc400078e00ff */
[----:B------:R-:W-:Y:S01]  /*3220*/  FFMA R101, R160, R101, R21 ;  /* 0x00000065a0657223 */ /* 0x000fe20000000015 */
[----:B------:R-:W-:Y:S01]  /*3230*/  LOP3.LUT R15, R15, 0x100, R20, 0xf8, !PT ;  /* 0x000001000f0f7812 */ /* 0x000fe200078ef814 */
[--C-:B------:R-:W-:Y:S02]  /*3240*/  HADD2.F32 R20, -RZ, R7.reuse.H1_H1 ;  /* 0x30000007ff147230 */ /* 0x100fe40000004100 */
[-C--:B------:R-:W-:Y:S01]  /*3250*/  FFMA R100, R12, R156.reuse, R13 ;  /* 0x0000009c0c647223 */ /* 0x080fe2000000000d */
[----:B------:R-:W-:Y:S01]  /*3260*/  FFMA R103, R160, R103, R153 ;  /* 0x00000067a0677223 */ /* 0x000fe20000000099 */
[----:B------:R-:W-:Y:S01]  /*3270*/  LOP3.LUT R12, R18, 0xff, RZ, 0xc0, !PT ;  /* 0x000000ff120c7812 */ /* 0x000fe200078ec0ff */
[----:B------:R-:W-:Y:S01]  /*3280*/  FFMA R101, R14, R156, R101 ;  /* 0x0000009c0e657223 */ /* 0x000fe20000000065 */
[----:B------:R-:W-:Y:S01]  /*3290*/  LOP3.LUT R88, R88, 0x18, R167, 0x78, !PT ;  /* 0x0000001858587812 */ /* 0x000fe200078e78a7 */
[----:B------:R-:W-:Y:S02]  /*32a0*/  HADD2.F32 R14, -RZ, R7.H0_H0 ;  /* 0x20000007ff0e7230 */ /* 0x000fe40000004100 */
[----:B------:R-:W-:Y:S01]  /*32b0*/  FFMA R13, R160, R102, R153 ;  /* 0x00000066a00d7223 */ /* 0x000fe20000000099 */
[----:B------:R-:W-:Y:S01]  /*32c0*/  FFMA R103, R20, R156, R103 ;  /* 0x0000009c14677223 */ /* 0x000fe20000000067 */
[----:B------:R-:W-:Y:S01]  /*32d0*/  LOP3.LUT R20, R15, R88, RZ, 0xfc, !PT ;  /* 0x000000580f147212 */ /* 0x000fe200078efcff */
[----:B------:R-:W-:-:S02]  /*32e0*/  VIADD R12, R12, 0x1f ;  /* 0x0000001f0c0c7836 */ /* 0x000fc40000000000 */
[----:B------:R-:W-:Y:S01]  /*32f0*/  FFMA R102, R14, R156, R13 ;  /* 0x0000009c0e667223 */ /* 0x000fe2000000000d */
[----:B------:R-:W-:Y:S01]  /*3300*/  F2FP.RELU.F16.F32.PACK_AB R13, R91, R154 ;  /* 0x0000009a5b0d723e */ /* 0x000fe200000008ff */
[----:B------:R-:W-:Y:S05]  /*3310*/  WARPSYNC.ALL ;  /* 0x0000000000007948 */ /* 0x000fea0003800000 */
[----:B------:R-:W-:Y:S01]  /*3320*/  LEA R20, R20, UR52, 0x1 ;  /* 0x0000003414147c11 */ /* 0x000fe2000f8e08ff */
[----:B------:R-:W-:Y:S01]  /*3330*/  BSSY B0, `(.L_x_51) ;  /* 0x000001a000007945 */ /* 0x000fe20003800000 */
[----:B------:R-:W-:Y:S02]  /*3340*/  ISETP.GT.U32.AND P1, PT, R12, 0x3e, PT ;  /* 0x0000003e0c00780c */ /* 0x000fe40003f24070 */
[----:B------:R-:W-:-:S02]  /*3350*/  F2FP.RELU.F16.F32.PACK_AB R12, R89, R90 ;  /* 0x0000005a590c723e */ /* 0x000fc400000008ff */
[----:B------:R-:W-:Y:S02]  /*3360*/  F2FP.RELU.F16.F32.PACK_AB R14, R93, R92 ;  /* 0x0000005c5d0e723e */ /* 0x000fe400000008ff */
[----:B------:R-:W-:Y:S02]  /*3370*/  F2FP.RELU.F16.F32.PACK_AB R15, R95, R94 ;  /* 0x0000005e5f0f723e */ /* 0x000fe400000008ff */
[----:B------:R-:W-:Y:S02]  /*3380*/  F2FP.RELU.F16.F32.PACK_AB R88, R97, R96 ;  /* 0x000000606158723e */ /* 0x000fe400000008ff */
[----:B------:R-:W-:Y:S01]  /*3390*/  F2FP.RELU.F16.F32.PACK_AB R89, R99, R98 ;  /* 0x000000626359723e */ /* 0x000fe200000008ff */
[----:B------:R1:W-:Y:S01]  /*33a0*/  STSM.16.M88.4 [R20+0x200], R12 ;  /* 0x0002000c14007844 */ /* 0x0003e20000000200 */
[----:B------:R-:W-:Y:S02]  /*33b0*/  F2FP.RELU.F16.F32.PACK_AB R90, R101, R100 ;  /* 0x00000064655a723e */ /* 0x000fe400000008ff */
[----:B------:R-:W-:-:S02]  /*33c0*/  F2FP.RELU.F16.F32.PACK_AB R91, R103, R102 ;  /* 0x00000066675b723e */ /* 0x000fc400000008ff */
[----:B------:R-:W-:-:S05]  /*33d0*/  LEA R92, R155, R20, 0x1 ;  /* 0x000000149b5c7211 */ /* 0x000fca00078e08ff */
[----:B------:R1:W-:Y:S01]  /*33e0*/  STSM.16.M88.4 [R92+0x200], R88 ;  /* 0x000200585c007844 */ /* 0x0003e20000000200 */
[----:B------:R-:W-:Y:S01]  /*33f0*/  @!PT LDS RZ, [RZ] ;  /* 0x00000000fffff984 */ /* 0x000fe20000000800 */
[----:B------:R-:W-:Y:S01]  /*3400*/  @!PT LDS RZ, [RZ] ;  /* 0x00000000fffff984 */ /* 0x000fe20000000800 */
[----:B------:R-:W-:Y:S01]  /*3410*/  @!PT LDS RZ, [RZ] ;  /* 0x00000000fffff984 */ /* 0x000fe20000000800 */
[----:B------:R-:W-:Y:S01]  /*3420*/  @!PT LDS RZ, [RZ] ;  /* 0x00000000fffff984 */ /* 0x000fe20000000800 */
[----:B------:R2:W-:Y:S06]  /*3430*/  MEMBAR.ALL.CTA ;  /* 0x0000000000007992 */ /* 0x0005ec0000008000 */
[----:B--2---:R-:W2:Y:S02]  /*3440*/  FENCE.VIEW.ASYNC.S ;  /* 0x00000000000073c6 */ /* 0x004ea40000000000 */
[----:B--2---:R-:W-:Y:S06]  /*3450*/  BAR.SYNC.DEFER_BLOCKING 0x1, 0x100 ;  /* 0x0044000000007b1d */ /* 0x004fec0000010000 */
[----:B------:R-:W-:Y:S05]  /*3460*/  @P1 BRA `(.L_x_52) ;  /* 0x0000000000181947 */ /* 0x000fea0003800000 */
[----:B------:R-:W-:Y:S02]  /*3470*/  UIADD3 UR4, UP0, UR54, 0x4f0, URZ ;  /* 0x000004f036047890 */ /* 0x000fe4000ff1e03f */
[----:B------:R-:W-:Y:S02]  /*3480*/  UIADD3 UR44, UR52, 0x200, URZ ;  /* 0x00000200342c7890 */ /* 0x000fe4000fffe03f */
[----:B------:R-:W-:-:S09]  /*3490*/  UIADD3.X UR5, URZ, UR55, URZ, UP0, !UPT ;  /* 0x000000373f057290 */ /* 0x000fd200087fe43f */
[----:B------:R2:W-:Y:S01]  /*34a0*/  UTMASTG.3D [UR44], [UR4] ;  /* 0x0000002c040073b5 */ /* 0x0005e20008010000 */
[----:B------:R0:W-:Y:S01]  /*34b0*/  UTMACMDFLUSH ;  /* 0x00000000000079b7 */ /* 0x0001e20000000000 */
[----:B--2---:R-:W-:-:S04]  /*34c0*/  DEPBAR.LE SB0, 0x1 ;  /* 0x000080400000791a */ /* 0x004fc80000000000 */
.L_x_52:
[----:B------:R-:W-:Y:S05]  /*34d0*/  BSYNC B0 ;  /* 0x0000000000007941 */ /* 0x000fea0003800000 */
.L_x_51:
[----:B------:R-:W-:Y:S01]  /*34e0*/  BAR.SYNC.DEFER_BLOCKING 0x1, 0x100 ;  /* 0x0044000000007b1d */ /* 0x000fe20000010000 */
[----:B------:R-:W-:Y:S01]  /*34f0*/  ISETP.NE.AND P2, PT, RZ, UR39, PT ;  /* 0x00000027ff007c0c */ /* 0x000fe2000bf45270 */
[----:B-1----:R-:W-:-:S04]  /*3500*/  VIADD R88, R20, 0x200 ;  /* 0x0000020014587836 */ /* 0x002fc80000000000 */
[----:B------:R-:W-:-:S08]  /*3510*/  IMAD R89, R155, 0x2, R88 ;  /* 0x000000029b597824 */ /* 0x000fd000078e0258 */
[----:B------:R-:W-:Y:S05]  /*3520*/  @!P2 BRA `(.L_x_53) ;  /* 0x000000000034a947 */ /* 0x000fea0003800000 */
[----:B------:R-:W-:Y:S04]  /*3530*/  BSSY B0, `(.L_x_54) ;  /* 0x0000009000007945 */ /* 0x000fe80003800000 */
[----:B------:R-:W-:Y:S05]  /*3540*/  @P0 BRA `(.L_x_55) ;  /* 0x00000000001c0947 */ /* 0x000fea0003800000 */
[----:B------:R-:W-:-:S13]  /*3550*/  ISETP.NE.AND P2, PT, R163, 0x3, PT ;  /* 0x00000003a300780c */ /* 0x000fda0003f45270 */
[----:B------:R-:W-:Y:S05]  /*3560*/  @!P2 BRA `(.L_x_56) ;  /* 0x000000000004a947 */ /* 0x000fea0003800000 */
[----:B------:R-:W-:Y:S01]  /*3570*/  BPT.TRAP 0x1 ;  /* 0x000000040000795c */ /* 0x000fe20000300000 */
.L_x_56:
[----:B------:R-:W-:-:S04]  /*3580*/  ULEA UR4, UR36, UR52, 0x3 ;  /* 0x0000003424047291 */ /* 0x000fc8000f8e183f */
[----:B------:R-:W-:-:S04]  /*3590*/  UIADD3 UR4, UR4, 0x60, URZ ;  /* 0x0000006004047890 */ /* 0x000fc8000fffe03f */
[----:B------:R-:W-:-:S09]  /*35a0*/  UPRMT UR4, UR51, 0x654, UR4 ;  /* 0x0000065433047896 */ /* 0x000fd20008000004 */
[----:B------:R-:W-:Y:S03]  /*35b0*/  SYNCS.ARRIVE.TRANS64.RED.A1T0 RZ, [UR4], RZ ;  /* 0x000000ffffff79a7 */ /* 0x000fe60008100404 */
.L_x_55:
[----:B------:R-:W-:Y:S05]  /*35c0*/  BSYNC B0 ;  /* 0x0000000000007941 */ /* 0x000fea0003800000 */
.L_x_54:
[----:B------:R-:W-:-:S04]  /*35d0*/  UIADD3 UR36, UR36, 0x1, URZ ;  /* 0x0000000124247890 */ /* 0x000fc8000fffe03f */
[----:B------:R-:W-:-:S04]  /*35e0*/  UISETP.NE.AND UP0, UPT, UR36, 0x4, UPT ;  /* 0x000000042400788c */ /* 0x000fc8000bf05270 */
[----:B------:R-:W-:-:S12]  /*35f0*/  USEL UR36, UR36, URZ, UP0 ;  /* 0x0000003f24247287 */ /* 0x000fd80008000000 */
.L_x_53:
[----:B------:R-:W-:Y:S04]  /*3600*/  BSSY B0, `(.L_x_57) ;  /* 0x0000011000007945 */ /* 0x000fe80003800000 */
[----:B------:R-:W-:Y:S05]  /*3610*/  @P0 BRA `(.L_x_58) ;  /* 0x00000000003c0947 */ /* 0x000fea0003800000 */
[----:B------:R-:W-:-:S13]  /*3620*/  ISETP.NE.AND P2, PT, R163, 0x3, PT ;  /* 0x00000003a300780c */ /* 0x000fda0003f45270 */
[----:B------:R-:W-:Y:S05]  /*3630*/  @!P2 BRA `(.L_x_59) ;  /* 0x000000000004a947 */ /* 0x000fea0003800000 */
[----:B------:R-:W-:Y:S01]  /*3640*/  BPT.TRAP 0x1 ;  /* 0x000000040000795c */ /* 0x000fe20000300000 */
.L_x_59:
[C---:B------:R-:W-:Y:S01]  /*3650*/  LEA R14, R3.reuse, UR52, 0x3 ;  /* 0x00000034030e7c11 */ /* 0x040fe2000f8e18ff */
[----:B------:R-:W-:Y:S01]  /*3660*/  BSSY B1, `(.L_x_60) ;  /* 0x0000006000017945 */ /* 0x000fe20003800000 */
[----:B------:R-:W-:Y:S02]  /*3670*/  SHF.L.U32 R15, RZ, 0x1f, RZ ;  /* 0x0000001fff0f7819 */ /* 0x000fe400000006ff */
[----:B------:R-:W-:Y:S02]  /*3680*/  @!P3 LEA R12, R3, R88, 0xd ;  /* 0x00000058030cb211 */ /* 0x000fe400078e68ff */
[----:B------:R-:W1:Y:S03]  /*3690*/  SYNCS.PHASECHK.TRANS64.TRYWAIT P2, [R14+URZ+0x40], R15 ;  /* 0x0000400f0e0075a7 */ /* 0x000e66000804017f */
[----:B------:R-:W-:Y:S01]  /*36a0*/  @!P3 IMAD R13, R155, 0x2, R12 ;  /* 0x000000029b0db824 */ /* 0x000fe200078e020c */
[----:B-1----:R-:W-:Y:S06]  /*36b0*/  @!P2 BRA `(.L_x_61) ;  /* 0x000000680080a947 */ /* 0x002fec0003800000 */
.L_x_229:
[----:B------:R-:W-:Y:S05]  /*36c0*/  BSYNC B1 ;  /* 0x0000000000017941 */ /* 0x000fea0003800000 */
.L_x_60:
[----:B------:R-:W-:Y:S05]  /*36d0*/  @!P3 WARPSYNC.ALL ;  /* 0x000000000000b948 */ /* 0x000fea0003800000 */
[----:B------:R2:W3:Y:S01]  /*36e0*/  @!P3 LDSM.16.M88.4 R8, [R12] ;  /* 0x000000000c08b83b */ /* 0x0004e20000000200 */
[----:B------:R-:W-:-:S03]  /*36f0*/  VIADD R3, R3, 0x1 ;  /* 0x0000000103037836 */ /* 0x000fc60000000000 */
[----:B------:R2:W4:Y:S04]  /*3700*/  @!P3 LDSM.16.M88.4 R4, [R13] ;  /* 0x000000000d04b83b */ /* 0x0005280000000200 */
.L_x_58:
[----:B------:R-:W-:Y:S05]  /*3710*/  BSYNC B0 ;  /* 0x0000000000007941 */ /* 0x000fea0003800000 */
.L_x_57:
[C---:B--2---:R-:W-:Y:S01]  /*3720*/  FFMA R13, R160.reuse, R24, R23 ;  /* 0x00000018a00d7223 */ /* 0x044fe20000000017 */
[C---:B-1----:R-:W-:Y:S01]  /*3730*/  FFMA R15, R160.reuse, R26, R161 ;  /* 0x0000001aa00f7223 */ /* 0x042fe200000000a1 */
[--C-:B---3--:R-:W-:Y:S02]  /*3740*/  HADD2.F32 R14, -RZ, R8.reuse.H1_H1 ;  /* 0x30000008ff0e7230 */ /* 0x108fe40000004100 */
[C---:B------:R-:W-:Y:S01]  /*3750*/  FFMA R25, R160.reuse, R25, R23 ;  /* 0x00000019a0197223 */ /* 0x040fe20000000017 */
[----:B------:R-:W-:Y:S02]  /*3760*/  HADD2.F32 R12, -RZ, R8.H0_H0 ;  /* 0x20000008ff0c7230 */ /* 0x000fe40000004100 */
[----:B------:R-:W-:Y:S01]  /*3770*/  FFMA R27, R160, R27, R161 ;  /* 0x0000001ba01b7223 */ /* 0x000fe200000000a1 */
[--C-:B------:R-:W-:Y:S02]  /*3780*/  HADD2.F32 R24, -RZ, R9.reuse.H0_H0 ;  /* 0x20000009ff187230 */ /* 0x100fe40000004100 */
[----:B------:R-:W-:Y:S01]  /*3790*/  FFMA R25, R14, R156, R25 ;  /* 0x0000009c0e197223 */ /* 0x000fe20000000019 */
[----:B------:R-:W-:-:S02]  /*37a0*/  HADD2.F32 R26, -RZ, R9.H1_H1 ;  /* 0x30000009ff1a7230 */ /* 0x000fc40000004100 */
[----:B------:R-:W-:Y:S01]  /*37b0*/  FFMA R12, R12, R156, R13 ;  /* 0x0000009c0c0c7223 */ /* 0x000fe2000000000d */
[----:B------:R-:W-:Y:S01]  /*37c0*/  FFMA R13, R160, R28, R23 ;  /* 0x0000001ca00d7223 */ /* 0x000fe20000000017 */
[----:B------:R-:W-:Y:S01]  /*37d0*/  FFMA R14, R24, R156, R15 ;  /* 0x0000009c180e7223 */ /* 0x000fe2000000000f */
[----:B------:R-:W-:Y:S01]  /*37e0*/  FFMA R15, R160, R30, R161 ;  /* 0x0000001ea00f7223 */ /* 0x000fe200000000a1 */
[----:B------:R-:W-:Y:S01]  /*37f0*/  FFMA R27, R26, R156, R27 ;  /* 0x0000009c1a1b7223 */ /* 0x000fe2000000001b */
[--C-:B------:R-:W-:Y:S02]  /*3800*/  HADD2.F32 R26, -RZ, R10.reuse.H1_H1 ;  /* 0x3000000aff1a7230 */ /* 0x100fe40000004100 */
[C---:B------:R-:W-:Y:S01]  /*3810*/  FFMA R29, R160.reuse, R29, R23 ;  /* 0x0000001da01d7223 */ /* 0x040fe20000000017 */
[----:B------:R-:W-:Y:S02]  /*3820*/  HADD2.F32 R24, -RZ, R10.H0_H0 ;  /* 0x2000000aff187230 */ /* 0x000fe40000004100 */
[----:B------:R-:W-:Y:S01]  /*3830*/  FFMA R31, R160, R31, R161 ;  /* 0x0000001fa01f7223 */ /* 0x000fe200000000a1 */
[----:B------:R-:W-:-:S02]  /*3840*/  HADD2.F32 R28, -RZ, R11.H0_H0 ;  /* 0x2000000bff1c7230 */ /* 0x000fc40000004100 */
[-C--:B------:R-:W-:Y:S01]  /*3850*/  FFMA R29, R26, R156.reuse, R29 ;  /* 0x0000009c1a1d7223 */ /* 0x080fe2000000001d */
[----:B------:R-:W-:Y:S02]  /*3860*/  HADD2.F32 R30, -RZ, R11.H1_H1 ;  /* 0x3000000bff1e7230 */ /* 0x000fe40000004100 */
[----:B------:R-:W-:Y:S01]  /*3870*/  FFMA R24, R24, R156, R13 ;  /* 0x0000009c18187223 */ /* 0x000fe2000000000d */
[----:B------:R-:W-:Y:S01]  /*3880*/  FFMA R13, R160, R32, R23 ;  /* 0x00000020a00d7223 */ /* 0x000fe20000000017 */
[----:B------:R-:W-:Y:S01]  /*3890*/  FFMA R26, R28, R156, R15 ;  /* 0x0000009c1c1a7223 */ /* 0x000fe2000000000f */
[----:B------:R-:W-:Y:S01]  /*38a0*/  FFMA R15, R160, R34, R161 ;  /* 0x00000022a00f7223 */ /* 0x000fe200000000a1 */
[----:B------:R-:W-:Y:S01]  /*38b0*/  FFMA R31, R30, R156, R31 ;  /* 0x0000009c1e1f7223 */ /* 0x000fe2000000001f */
[--C-:B----4-:R-:W-:Y:S02]  /*38c0*/  HADD2.F32 R30, -RZ, R4.reuse.H1_H1 ;  /* 0x30000004ff1e7230 */ /* 0x110fe40000004100 */
[----:B------:R-:W-:Y:S01]  /*38d0*/  FFMA R33, R160, R33, R23 ;  /* 0x00000021a0217223 */ /* 0x000fe20000000017 */
[----:B------:R-:W-:-:S02]  /*38e0*/  HADD2.F32 R28, -RZ, R4.H0_H0 ;  /* 0x20000004ff1c7230 */ /* 0x000fc40000004100 */
[----:B------:R-:W-:Y:S01]  /*38f0*/  FFMA R35, R160, R35, R161 ;  /* 0x00000023a0237223 */ /* 0x000fe200000000a1 */
[--C-:B------:R-:W-:Y:S02]  /*3900*/  HADD2.F32 R32, -RZ, R5.reuse.H0_H0 ;  /* 0x20000005ff207230 */ /* 0x100fe40000004100 */
[-C--:B------:R-:W-:Y:S01]  /*3910*/  FFMA R33, R30, R156.reuse, R33 ;  /* 0x0000009c1e217223 */ /* 0x080fe20000000021 */
[----:B------:R-:W-:Y:S02]  /*3920*/  HADD2.F32 R34, -RZ, R5.H1_H1 ;  /* 0x30000005ff227230 */ /* 0x000fe40000004100 */
[----:B------:R-:W-:Y:S01]  /*3930*/  FFMA R28, R28, R156, R13 ;  /* 0x0000009c1c1c7223 */ /* 0x000fe2000000000d */
[----:B------:R-:W-:Y:S01]  /*3940*/  FFMA R13, R160, R36, R23 ;  /* 0x00000024a00d7223 */ /* 0x000fe20000000017 */
[----:B------:R-:W-:Y:S01]  /*3950*/  FFMA R30, R32, R156, R15 ;  /* 0x0000009c201e7223 */ /* 0x000fe2000000000f */
[----:B------:R-:W-:Y:S01]  /*3960*/  FFMA R15, R160, R38, R161 ;  /* 0x00000026a00f7223 */ /* 0x000fe200000000a1 */
[----:B------:R-:W-:Y:S01]  /*3970*/  FFMA R35, R34, R156, R35 ;  /* 0x0000009c22237223 */ /* 0x000fe20000000023 */
[----:B------:R-:W-:-:S02]  /*3980*/  HADD2.F32 R34, -RZ, R6.H1_H1 ;  /* 0x30000006ff227230 */ /* 0x000fc40000004100 */
[C---:B------:R-:W-:Y:S01]  /*3990*/  FFMA R37, R160.reuse, R37, R23 ;  /* 0x00000025a0257223 */ /* 0x040fe20000000017 */
[----:B------:R-:W-:Y:S02]  /*39a0*/  HADD2.F32 R32, -RZ, R6.H0_H0 ;  /* 0x20000006ff207230 */ /* 0x000fe40000004100 */
[----:B------:R-:W-:Y:S01]  /*39b0*/  FFMA R39, R160, R39, R161 ;  /* 0x00000027a0277223 */ /* 0x000fe200000000a1 */
[--C-:B------:R-:W-:Y:S02]  /*39c0*/  HADD2.F32 R36, -RZ, R7.reuse.H0_H0 ;  /* 0x20000007ff247230 */ /* 0x100fe40000004100 */
[-C--:B------:R-:W-:Y:S01]  /*39d0*/  FFMA R37, R34, R156.reuse, R37 ;  /* 0x0000009c22257223 */ /* 0x080fe20000000025 */
[----:B------:R-:W-:Y:S02]  /*39e0*/  HADD2.F32 R38, -RZ, R7.H1_H1 ;  /* 0x30000007ff267230 */ /* 0x000fe40000004100 */
[----:B------:R-:W-:Y:S01]  /*39f0*/  FFMA R32, R32, R156, R13 ;  /* 0x0000009c20207223 */ /* 0x000fe2000000000d */
[----:B------:R-:W-:Y:S01]  /*3a00*/  F2FP.RELU.F16.F32.PACK_AB R13, R27, R14 ;  /* 0x0000000e1b0d723e */ /* 0x000fe200000008ff */
[----:B------:R-:W-:Y:S01]  /*3a10*/  FFMA R34, R36, R156, R15 ;  /* 0x0000009c24227223 */ /* 0x000fe2000000000f */
[----:B------:R-:W-:Y:S01]  /*3a20*/  F2FP.RELU.F16.F32.PACK_AB R12, R25, R12 ;  /* 0x0000000c190c723e */ /* 0x000fe200000008ff */
[----:B------:R-:W-:Y:S01]  /*3a30*/  FFMA R39, R38, R156, R39 ;  /* 0x0000009c26277223 */ /* 0x000fe20000000027 */
[----:B------:R-:W-:Y:S01]  /*3a40*/  F2FP.RELU.F16.F32.PACK_AB R14, R29, R24 ;  /* 0x000000181d0e723e */ /* 0x000fe200000008ff */
[----:B------:R-:W-:Y:S05]  /*3a50*/  WARPSYNC.ALL ;  /* 0x0000000000007948 */ /* 0x000fea0003800000 */
[----:B------:R-:W-:Y:S01]  /*3a60*/  F2FP.RELU.F16.F32.PACK_AB R15, R31, R26 ;  /* 0x0000001a1f0f723e */ /* 0x000fe200000008ff */
[----:B------:R-:W-:Y:S01]  /*3a70*/  BSSY B0, `(.L_x_62) ;  /* 0x0000018000007945 */ /* 0x000fe20003800000 */
[----:B------:R-:W-:-:S02]  /*3a80*/  F2FP.RELU.F16.F32.PACK_AB R24, R33, R28 ;  /* 0x0000001c2118723e */ /* 0x000fc400000008ff */
[----:B------:R-:W-:Y:S01]  /*3a90*/  F2FP.RELU.F16.F32.PACK_AB R25, R35, R30 ;  /* 0x0000001e2319723e */ /* 0x000fe200000008ff */
[----:B------:R1:W-:Y:S01]  /*3aa0*/  STSM.16.M88.4 [R20+0x2200], R12 ;  /* 0x0022000c14007844 */ /* 0x0003e20000000200 */
[----:B------:R-:W-:Y:S02]  /*3ab0*/  F2FP.RELU.F16.F32.PACK_AB R26, R37, R32 ;  /* 0x00000020251a723e */ /* 0x000fe400000008ff */
[----:B------:R-:W-:-:S05]  /*3ac0*/  F2FP.RELU.F16.F32.PACK_AB R27, R39, R34 ;  /* 0x00000022271b723e */ /* 0x000fca00000008ff */
        /* <DEDUP_REMOVED lines=11> */
[----:B------:R-:W-:Y:S02]  /*3b80*/  UIADD3 UR4, UR52, 0x2200, URZ ;  /* 0x0000220034047890 */ /* 0x000fe4000fffe03f */
[----:B------:R-:W-:Y:S01]  /*3b90*/  UIADD3.X UR9, URZ, UR55, URZ, UP0, !UPT ;  /* 0x000000373f097290 */ /* 0x000fe200087fe43f */
[----:B------:R-:W-:Y:S01]  /*3ba0*/  UMOV UR5, UR45 ;  /* 0x0000002d00057c82 */ /* 0x000fe20008000000 */
[----:B------:R-:W-:-:S07]  /*3bb0*/  UMOV UR7, UR47 ;  /* 0x0000002f00077c82 */ /* 0x000fce0008000000 */
[----:B------:R2:W-:Y:S01]  /*3bc0*/  UTMASTG.3D [UR4], [UR8] ;  /* 0x00000004080073b5 */ /* 0x0005e20008010000 */
[----:B------:R0:W-:Y:S01]  /*3bd0*/  UTMACMDFLUSH ;  /* 0x00000000000079b7 */ /* 0x0001e20000000000 */
[----:B--2---:R-:W-:-:S04]  /*3be0*/  DEPBAR.LE SB0, 0x1 ;  /* 0x000080400000791a */ /* 0x004fc80000000000 */
.L_x_63:
[----:B------:R-:W-:Y:S05]  /*3bf0*/  BSYNC B0 ;  /* 0x0000000000007941 */ /* 0x000fea0003800000 */
.L_x_62:
[----:B------:R-:W-:Y:S01]  /*3c00*/  IADD3 R28, R20, 0x2200, RZ ;  /* 0x00002200141c7810 */ /* 0x000fe20007ffe0ff */
[----:B------:R-:W-:Y:S04]  /*3c10*/  BAR.SYNC.DEFER_BLOCKING 0x1, 0x100 ;  /* 0x0044000000007b1d */ /* 0x000fe80000010000 */
[----:B------:R-:W-:Y:S02]  /*3c20*/  IMAD R28, R155, 0x2, R28 ;  /* 0x000000029b1c7824 */ /* 0x000fe400078e021c */
[----:B------:R-:W-:Y:S04]  /*3c30*/  BSSY B0, `(.L_x_64) ;  /* 0x0000009000007945 */ /* 0x000fe80003800000 */
[----:B------:R-:W-:Y:S05]  /*3c40*/  @P0 BRA `(.L_x_65) ;  /* 0x00000000001c0947 */ /* 0x000fea0003800000 */
[----:B------:R-:W-:-:S13]  /*3c50*/  ISETP.NE.AND P2, PT, R163, 0x3, PT ;  /* 0x00000003a300780c */ /* 0x000fda0003f45270 */
[----:B------:R-:W-:Y:S05]  /*3c60*/  @!P2 BRA `(.L_x_66) ;  /* 0x000000000004a947 */ /* 0x000fea0003800000 */
[----:B------:R-:W-:Y:S01]  /*3c70*/  BPT.TRAP 0x1 ;  /* 0x000000040000795c */ /* 0x000fe20000300000 */
.L_x_66:
[----:B------:R-:W-:-:S04]  /*3c80*/  ULEA UR4, UR36, UR52, 0x3 ;  /* 0x0000003424047291 */ /* 0x000fc8000f8e183f */
[----:B------:R-:W-:-:S04]  /*3c90*/  UIADD3 UR4, UR4, 0x60, URZ ;  /* 0x0000006004047890 */ /* 0x000fc8000fffe03f */
[----:B------:R-:W-:-:S09]  /*3ca0*/  UPRMT UR4, UR51, 0x654, UR4 ;  /* 0x0000065433047896 */ /* 0x000fd20008000004 */
[----:B------:R-:W-:Y:S03]  /*3cb0*/  SYNCS.ARRIVE.TRANS64.RED.A1T0 RZ, [UR4], RZ ;  /* 0x000000ffffff79a7 */ /* 0x000fe60008100404 */
.L_x_65:
[----:B------:R-:W-:Y:S05]  /*3cc0*/  BSYNC B0 ;  /* 0x0000000000007941 */ /* 0x000fea0003800000 */
.L_x_64:
[----:B------:R-:W-:Y:S01]  /*3cd0*/  UIADD3 UR36, UR36, 0x1, URZ ;  /* 0x0000000124247890 */ /* 0x000fe2000fffe03f */
[----:B------:R-:W-:Y:S01]  /*3ce0*/  BSSY B0, `(.L_x_67) ;  /* 0x0000017000007945 */ /* 0x000fe20003800000 */
[----:B------:R-:W-:Y:S02]  /*3cf0*/  IMAD.MOV.U32 R29, RZ, RZ, RZ ;  /* 0x000000ffff1d7224 */ /* 0x000fe400078e00ff */
[----:B------:R-:W-:-:S04]  /*3d00*/  UISETP.NE.AND UP0, UPT, UR36, 0x4, UPT ;  /* 0x000000042400788c */ /* 0x000fc8000bf05270 */
[----:B------:R-:W-:Y:S01]  /*3d10*/  USEL UR36, UR36, URZ, UP0 ;  /* 0x0000003f24247287 */ /* 0x000fe20008000000 */
[----:B------:R-:W-:Y:S11]  /*3d20*/  @P0 BRA `(.L_x_68) ;  /* 0x0000000000480947 */ /* 0x000ff60003800000 */
[----:B------:R-:W-:-:S13]  /*3d30*/  ISETP.NE.AND P2, PT, R163, 0x3, PT ;  /* 0x00000003a300780c */ /* 0x000fda0003f45270 */
[----:B------:R-:W-:Y:S05]  /*3d40*/  @!P2 BRA `(.L_x_69) ;  /* 0x000000000004a947 */ /* 0x000fea0003800000 */
[----:B------:R-:W-:Y:S01]  /*3d50*/  BPT.TRAP 0x1 ;  /* 0x000000040000795c */ /* 0x000fe20000300000 */
.L_x_69:
[C---:B-1----:R-:W-:Y:S01]  /*3d60*/  LEA R12, R3.reuse, UR52, 0x3 ;  /* 0x00000034030c7c11 */ /* 0x042fe2000f8e18ff */
[----:B------:R-:W-:Y:S01]  /*3d70*/  BSSY B1, `(.L_x_70) ;  /* 0x0000006000017945 */ /* 0x000fe20003800000 */
[----:B------:R-:W-:Y:S02]  /*3d80*/  SHF.L.U32 R13, RZ, 0x1f, RZ ;  /* 0x0000001fff0d7819 */ /* 0x000fe400000006ff */
[----:B------:R-:W-:Y:S02]  /*3d90*/  @!P3 LEA R14, R3, R88, 0xd ;  /* 0x00000058030eb211 */ /* 0x000fe400078e68ff */
[----:B------:R-:W1:Y:S03]  /*3da0*/  SYNCS.PHASECHK.TRANS64.TRYWAIT P2, [R12+URZ+0x40], R13 ;  /* 0x0000400d0c0075a7 */ /* 0x000e66000804017f */
[----:B------:R-:W-:Y:S01]  /*3db0*/  @!P3 IMAD R15, R155, 0x2, R14 ;  /* 0x000000029b0fb824 */ /* 0x000fe200078e020e */
[----:B-1----:R-:W-:Y:S06]  /*3dc0*/  @!P2 BRA `(.L_x_71) ;  /* 0x0000006000d0a947 */ /* 0x002fec0003800000 */
.L_x_230:
[----:B------:R-:W-:Y:S05]  /*3dd0*/  BSYNC B1 ;  /* 0x0000000000017941 */ /* 0x000fea0003800000 */
.L_x_70:
[----:B------:R-:W-:Y:S05]  /*3de0*/  @!P3 WARPSYNC.ALL ;  /* 0x000000000000b948 */ /* 0x000fea0003800000 */
[----:B------:R2:W3:Y:S01]  /*3df0*/  @!P3 LDSM.16.M88.4 R8, [R14] ;  /* 0x000000000e08b83b */ /* 0x0004e20000000200 */
[----:B------:R-:W-:-:S03]  /*3e00*/  VIADD R3, R3, 0x1 ;  /* 0x0000000103037836 */ /* 0x000fc60000000000 */
[----:B------:R2:W4:Y:S02]  /*3e10*/  @!P3 LDSM.16.M88.4 R4, [R15] ;  /* 0x000000000f04b83b */ /* 0x0005240000000200 */
[----:B------:R-:W-:-:S04]  /*3e20*/  ISETP.NE.AND P2, PT, R3, 0x4, PT ;  /* 0x000000040300780c */ /* 0x000fc80003f45270 */
[----:B------:R-:W-:Y:S02]  /*3e30*/  SEL R3, R3, RZ, P2 ;  /* 0x000000ff03037207 */ /* 0x000fe40001000000 */
[----:B--2---:R-:W-:-:S07]  /*3e40*/  SEL R29, RZ, 0x1, P2 ;  /* 0x00000001ff1d7807 */ /* 0x004fce0001000000 */
.L_x_68:
[----:B------:R-:W-:Y:S05]  /*3e50*/  BSYNC B0 ;  /* 0x0000000000007941 */ /* 0x000fea0003800000 */
.L_x_67:
[--C-:B-1-3--:R-:W-:Y:S02]  /*3e60*/  HADD2.F32 R14, -RZ, R8.reuse.H1_H1 ;  /* 0x30000008ff0e7230 */ /* 0x10afe40000004100 */
[C---:B------:R-:W-:Y:S01]  /*3e70*/  FFMA R105, R160.reuse, R105, R21 ;  /* 0x00000069a0697223 */ /* 0x040fe20000000015 */
[--C-:B------:R-:W-:Y:S02]  /*3e80*/  HADD2.F32 R26, -RZ, R9.reuse.H1_H1 ;  /* 0x30000009ff1a7230 */ /* 0x100fe40000004100 */
[C-C-:B------:R-:W-:Y:S01]  /*3e90*/  FFMA R107, R160.reuse, R107, R153.reuse ;  /* 0x0000006ba06b7223 */ /* 0x140fe20000000099 */
[----:B------:R-:W-:Y:S02]  /*3ea0*/  HADD2.F32 R24, -RZ, R9.H0_H0 ;  /* 0x20000009ff187230 */ /* 0x000fe40000004100 */
[C---:B------:R-:W-:Y:S01]  /*3eb0*/  FFMA R15, R160.reuse, R106, R153 ;  /* 0x0000006aa00f7223 */ /* 0x040fe20000000099 */
[----:B------:R-:W-:Y:S02]  /*3ec0*/  HADD2.F32 R12, -RZ, R8.H0_H0 ;  /* 0x20000008ff0c7230 */ /* 0x000fe40000004100 */
[----:B------:R-:W-:Y:S01]  /*3ed0*/  FFMA R13, R160, R104, R21 ;  /* 0x00000068a00d7223 */ /* 0x000fe20000000015 */
[-C--:B------:R-:W-:Y:S01]  /*3ee0*/  FFMA R105, R14, R156.reuse, R105 ;  /* 0x0000009c0e697223 */ /* 0x080fe20000000069 */
[-C--:B------:R-:W-:Y:S01]  /*3ef0*/  FFMA R107, R26, R156.reuse, R107 ;  /* 0x0000009c1a6b7223 */ /* 0x080fe2000000006b */
[----:B------:R-:W-:Y:S01]  /*3f00*/  FFMA R14, R24, R156, R15 ;  /* 0x0000009c180e7223 */ /* 0x000fe2000000000f */
[----:B------:R-:W-:-:S02]  /*3f10*/  HADD2.F32 R26, -RZ, R10.H1_H1 ;  /* 0x3000000aff1a7230 */ /* 0x000fc40000004100 */
[----:B------:R-:W-:Y:S01]  /*3f20*/  FFMA R12, R12, R156, R13 ;  /* 0x0000009c0c0c7223 */ /* 0x000fe2000000000d */
[--C-:B------:R-:W-:Y:S02]  /*3f30*/  HADD2.F32 R30, -RZ, R11.reuse.H0_H0 ;  /* 0x2000000bff1e7230 */ /* 0x100fe40000004100 */
[C---:B------:R-:W-:Y:S01]  /*3f40*/  FFMA R109, R160.reuse, R109, R21 ;  /* 0x0000006da06d7223 */ /* 0x040fe20000000015 */
[C---:B------:R-:W-:Y:S01]  /*3f50*/  FFMA R15, R160.reuse, R110, R153 ;  /* 0x0000006ea00f7223 */ /* 0x040fe20000000099 */
[----:B------:R-:W-:Y:S02]  /*3f60*/  HADD2.F32 R24, -RZ, R10.H0_H0 ;  /* 0x2000000aff187230 */ /* 0x000fe40000004100 */
[C---:B------:R-:W-:Y:S01]  /*3f70*/  FFMA R13, R160.reuse, R108, R21 ;  /* 0x0000006ca00d7223 */ /* 0x040fe20000000015 */
[----:B------:R-:W-:Y:S02]  /*3f80*/  HADD2.F32 R32, -RZ, R11.H1_H1 ;  /* 0x3000000bff207230 */ /* 0x000fe40000004100 */
[----:B------:R-:W-:Y:S01]  /*3f90*/  FFMA R111, R160, R111, R153 ;  /* 0x0000006fa06f7223 */ /* 0x000fe20000000099 */
[-C--:B------:R-:W-:Y:S01]  /*3fa0*/  FFMA R109, R26, R156.reuse, R109 ;  /* 0x0000009c1a6d7223 */ /* 0x080fe2000000006d */
[-C--:B------:R-:W-:Y:S01]  /*3fb0*/  FFMA R25, R30, R156.reuse, R15 ;  /* 0x0000009c1e197223 */ /* 0x080fe2000000000f */
[-C--:B------:R-:W-:Y:S01]  /*3fc0*/  FFMA R24, R24, R156.reuse, R13 ;  /* 0x0000009c18187223 */ /* 0x080fe2000000000d */
[----:B------:R-:W-:Y:S01]  /*3fd0*/  FFMA R26, R32, R156, R111 ;  /* 0x0000009c201a7223 */ /* 0x000fe2000000006f */
[----:B----4-:R-:W-:-:S02]  /*3fe0*/  HADD2.F32 R30, -RZ, R4.H0_H0 ;  /* 0x20000004ff1e7230 */ /* 0x010fc40000004100 */
[C-C-:B------:R-:W-:Y:S01]  /*3ff0*/  FFMA R13, R160.reuse, R112, R21.reuse ;  /* 0x00000070a00d7223 */ /* 0x140fe20000000015 */
[----:B------:R-:W-:Y:S02]  /*4000*/  HADD2.F32 R32, -RZ, R4.H1_H1 ;  /* 0x30000004ff207230 */ /* 0x000fe40000004100 */
[C---:B------:R-:W-:Y:S01]  /*4010*/  FFMA R113, R160.reuse, R113, R21 ;  /* 0x00000071a0717223 */ /* 0x040fe20000000015 */
[--C-:B------:R-:W-:Y:S02]  /*4020*/  HADD2.F32 R34, -RZ, R5.reuse.H0_H0 ;  /* 0x20000005ff227230 */ /* 0x100fe40000004100 */
[C-C-:B------:R-:W-:Y:S01]  /*4030*/  FFMA R15, R160.reuse, R114, R153.reuse ;  /* 0x00000072a00f7223 */ /* 0x140fe20000000099 */
[----:B------:R-:W-:Y:S02]  /*4040*/  HADD2.F32 R36, -RZ, R5.H1_H1 ;  /* 0x30000005ff247230 */ /* 0x000fe40000004100 */
[----:B------:R-:W-:Y:S01]  /*4050*/  FFMA R115, R160, R115, R153 ;  /* 0x00000073a0737223 */ /* 0x000fe20000000099 */
[-C--:B------:R-:W-:Y:S01]  /*4060*/  FFMA R27, R30, R156.reuse, R13 ;  /* 0x0000009c1e1b7223 */ /* 0x080fe2000000000d */
[-C--:B------:R-:W-:Y:S01]  /*4070*/  FFMA R30, R32, R156.reuse, R113 ;  /* 0x0000009c201e7223 */ /* 0x080fe20000000071 */
[-C--:B------:R-:W-:Y:S01]  /*4080*/  FFMA R31, R34, R156.reuse, R15 ;  /* 0x0000009c221f7223 */ /* 0x080fe2000000000f */
[----:B------:R-:W-:Y:S01]  /*4090*/  FFMA R32, R36, R156, R115 ;  /* 0x0000009c24207223 */ /* 0x000fe20000000073 */
[----:B------:R-:W-:-:S02]  /*40a0*/  HADD2.F32 R34, -RZ, R6.H0_H0 ;  /* 0x20000006ff227230 */ /* 0x000fc40000004100 */
        /* <DEDUP_REMOVED lines=11> */
[----:B------:R-:W-:Y:S01]  /*4160*/  F2FP.RELU.F16.F32.PACK_AB R13, R107, R14 ;  /* 0x0000000e6b0d723e */ /* 0x000fe200000008ff */
[----:B------:R-:W-:Y:S05]  /*4170*/  WARPSYNC.ALL ;  /* 0x0000000000007948 */ /* 0x000fea0003800000 */
[----:B------:R-:W-:Y:S01]  /*4180*/  F2FP.RELU.F16.F32.PACK_AB R14, R109, R24 ;  /* 0x000000186d0e723e */ /* 0x000fe200000008ff */
[----:B------:R-:W-:Y:S01]  /*4190*/  BSSY B0, `(.L_x_72) ;  /* 0x000001a000007945 */ /* 0x000fe20003800000 */
[----:B------:R-:W-:-:S02]  /*41a0*/  F2FP.RELU.F16.F32.PACK_AB R12, R105, R12 ;  /* 0x0000000c690c723e */ /* 0x000fc400000008ff */
[----:B------:R-:W-:Y:S02]  /*41b0*/  F2FP.RELU.F16.F32.PACK_AB R15, R26, R25 ;  /* 0x000000191a0f723e */ /* 0x000fe400000008ff */
[----:B------:R-:W-:Y:S02]  /*41c0*/  F2FP.RELU.F16.F32.PACK_AB R24, R30, R27 ;  /* 0x0000001b1e18723e */ /* 0x000fe400000008ff */
        /* <DEDUP_REMOVED lines=22> */
.L_x_73:
[----:B------:R-:W-:Y:S05]  /*4330*/  BSYNC B0 ;  /* 0x0000000000007941 */ /* 0x000fea0003800000 */
.L_x_72:
        /* <DEDUP_REMOVED lines=8> */
.L_x_76:
[----:B------:R-:W-:-:S04]  /*43c0*/  ULEA UR4, UR36, UR52, 0x3 ;  /* 0x0000003424047291 */ /* 0x000fc8000f8e183f */
[----:B------:R-:W-:-:S04]  /*43d0*/  UIADD3 UR4, UR4, 0x60, URZ ;  /* 0x0000006004047890 */ /* 0x000fc8000fffe03f */
[----:B------:R-:W-:-:S09]  /*43e0*/  UPRMT UR4, UR51, 0x654, UR4 ;  /* 0x0000065433047896 */ /* 0x000fd20008000004 */
[----:B------:R-:W-:Y:S03]  /*43f0*/  SYNCS.ARRIVE.TRANS64.RED.A1T0 RZ, [UR4], RZ ;  /* 0x000000ffffff79a7 */ /* 0x000fe60008100404 */
.L_x_75:
[----:B------:R-:W-:Y:S05]  /*4400*/  BSYNC B0 ;  /* 0x0000000000007941 */ /* 0x000fea0003800000 */
.L_x_74:
[----:B------:R-:W-:Y:S01]  /*4410*/  UIADD3 UR4, UR36, 0x1, URZ ;  /* 0x0000000124047890 */ /* 0x000fe2000fffe03f */
[----:B------:R-:W-:Y:S03]  /*4420*/  BSSY B0, `(.L_x_77) ;  /* 0x0000017000007945 */ /* 0x000fe60003800000 */
[----:B------:R-:W-:-:S04]  /*4430*/  UISETP.NE.AND UP0, UPT, UR4, 0x4, UPT ;  /* 0x000000040400788c */ /* 0x000fc8000bf05270 */
[----:B------:R-:W-:Y:S01]  /*4440*/  USEL UR5, UR4, URZ, UP0 ;  /* 0x0000003f04057287 */ /* 0x000fe20008000000 */
[----:B------:R-:W-:Y:S11]  /*4450*/  @P0 BRA `(.L_x_78) ;  /* 0x00000000004c0947 */ /* 0x000ff60003800000 */
[----:B------:R-:W-:-:S13]  /*4460*/  ISETP.NE.AND P2, PT, R163, 0x3, PT ;  /* 0x00000003a300780c */ /* 0x000fda0003f45270 */
[----:B------:R-:W-:Y:S05]  /*4470*/  @!P2 BRA `(.L_x_79) ;  /* 0x000000000004a947 */ /* 0x000fea0003800000 */
[----:B------:R-:W-:Y:S01]  /*4480*/  BPT.TRAP 0x1 ;  /* 0x000000040000795c */ /* 0x000fe20000300000 */
.L_x_79:
[C---:B-1----:R-:W-:Y:S01]  /*4490*/  LEA R13, R3.reuse, UR52, 0x3 ;  /* 0x00000034030d7c11 */ /* 0x042fe2000f8e18ff */
[----:B------:R-:W-:Y:S01]  /*44a0*/  @!P3 IMAD R14, R3, 0x2000, R88 ;  /* 0x00002000030eb824 */ /* 0x000fe200078e0258 */
[----:B------:R-:W-:Y:S01]  /*44b0*/  SHF.L.U32 R12, R29, 0x1f, RZ ;  /* 0x0000001f1d0c7819 */ /* 0x000fe200000006ff */
[----:B------:R-:W-:Y:S03]  /*44c0*/  BSSY B1, `(.L_x_80) ;  /* 0x0000004000017945 */ /* 0x000fe60003800000 */
[----:B------:R-:W1:Y:S01]  /*44d0*/  SYNCS.PHASECHK.TRANS64.TRYWAIT P2, [R13+URZ+0x40], R12 ;  /* 0x0000400c0d0075a7 */ /* 0x000e62000804017f */
[----:B------:R-:W-:Y:S01]  /*44e0*/  @!P3 LEA R15, R155, R14, 0x1 ;  /* 0x0000000e9b0fb211 */ /* 0x000fe200078e08ff */
[----:B-1----:R-:W-:Y:S06]  /*44f0*/  @!P2 BRA `(.L_x_81) ;  /* 0x0000005c0018a947 */ /* 0x002fec0003800000 */
.L_x_231:
[----:B------:R-:W-:Y:S05]  /*4500*/  BSYNC B1 ;  /* 0x0000000000017941 */ /* 0x000fea0003800000 */
.L_x_80:
[----:B------:R-:W-:Y:S05]  /*4510*/  @!P3 WARPSYNC.ALL ;  /* 0x000000000000b948 */ /* 0x000fea0003800000 */
[----:B------:R2:W3:Y:S01]  /*4520*/  @!P3 LDSM.16.M88.4 R8, [R14] ;  /* 0x000000000e08b83b */ /* 0x0004e20000000200 */
[----:B------:R-:W-:-:S03]  /*4530*/  VIADD R3, R3, 0x1 ;  /* 0x0000000103037836 */ /* 0x000fc60000000000 */
[----:B------:R2:W4:Y:S02]  /*4540*/  @!P3 LDSM.16.M88.4 R4, [R15] ;  /* 0x000000000f04b83b */ /* 0x0005240000000200 */
[----:B------:R-:W-:-:S04]  /*4550*/  ISETP.NE.AND P2, PT, R3, 0x4, PT ;  /* 0x000000040300780c */ /* 0x000fc80003f45270 */
[----:B-1----:R-:W-:Y:S02]  /*4560*/  SEL R12, RZ, 0x1, P2 ;  /* 0x00000001ff0c7807 */ /* 0x002fe40001000000 */
[----:B------:R-:W-:Y:S02]  /*4570*/  SEL R3, R3, RZ, P2 ;  /* 0x000000ff03037207 */ /* 0x000fe40001000000 */
[----:B--2---:R-:W-:-:S07]  /*4580*/  LOP3.LUT R29, R29, R12, RZ, 0x3c, !PT ;  /* 0x0000000c1d1d7212 */ /* 0x004fce00078e3cff */
.L_x_78:
[----:B------:R-:W-:Y:S05]  /*4590*/  BSYNC B0 ;  /* 0x0000000000007941 */ /* 0x000fea0003800000 */
.L_x_77:
        /* <DEDUP_REMOVED lines=71> */
[----:B------:R-:W-:Y:S02]  /*4a10*/  UIADD3 UR8, UR52, 0x6200, URZ ;  /* 0x0000620034087890 */ /* 0x000fe4000fffe03f */
[----:B------:R-:W-:Y:S01]  /*4a20*/  UIADD3.X UR7, URZ, UR55, URZ, UP0, !UPT ;  /* 0x000000373f077290 */ /* 0x000fe200087fe43f */
[----:B------:R-:W-:-:S08]  /*4a30*/  UMOV UR11, UR47 ;  /* 0x0000002f000b7c82 */ /* 0x000fd00008000000 */
[----:B------:R2:W-:Y:S01]  /*4a40*/  UTMASTG.3D [UR8], [UR6] ;  /* 0x00000008060073b5 */ /* 0x0005e20008010000 */
[----:B------:R0:W-:Y:S01]  /*4a50*/  UTMACMDFLUSH ;  /* 0x00000000000079b7 */ /* 0x0001e20000000000 */
[----:B--2---:R-:W-:-:S04]  /*4a60*/  DEPBAR.LE SB0, 0x1 ;  /* 0x000080400000791a */ /* 0x004fc80000000000 */
.L_x_83:
[----:B------:R-:W-:Y:S05]  /*4a70*/  BSYNC B0 ;  /* 0x0000000000007941 */ /* 0x000fea0003800000 */
.L_x_82:
[----:B-1----:R-:W-:Y:S01]  /*4a80*/  VIADD R24, R20, 0x6200 ;  /* 0x0000620014187836 */ /* 0x002fe20000000000 */
[----:B------:R-:W-:Y:S04]  /*4a90*/  BAR.SYNC.DEFER_BLOCKING 0x1, 0x100 ;  /* 0x0044000000007b1d */ /* 0x000fe80000010000 */
[----:B------:R-:W-:Y:S02]  /*4aa0*/  LEA R24, R155, R24, 0x1 ;  /* 0x000000189b187211 */ /* 0x000fe400078e08ff */
[----:B------:R-:W-:Y:S04]  /*4ab0*/  BSSY B0, `(.L_x_84) ;  /* 0x0000009000007945 */ /* 0x000fe80003800000 */
[----:B------:R-:W-:Y:S05]  /*4ac0*/  @P0 BRA `(.L_x_85) ;  /* 0x00000000001c0947 */ /* 0x000fea0003800000 */
[----:B------:R-:W-:-:S13]  /*4ad0*/  ISETP.NE.AND P2, PT, R163, 0x3, PT ;  /* 0x00000003a300780c */ /* 0x000fda0003f45270 */
[----:B------:R-:W-:Y:S05]  /*4ae0*/  @!P2 BRA `(.L_x_86) ;  /* 0x000000000004a947 */ /* 0x000fea0003800000 */
[----:B------:R-:W-:Y:S01]  /*4af0*/  BPT.TRAP 0x1 ;  /* 0x000000040000795c */ /* 0x000fe20000300000 */
.L_x_86:
[----:B------:R-:W-:-:S04]  /*4b00*/  ULEA UR4, UR5, UR52, 0x3 ;  /* 0x0000003405047291 */ /* 0x000fc8000f8e183f */
[----:B------:R-:W-:-:S04]  /*4b10*/  UIADD3 UR4, UR4, 0x60, URZ ;  /* 0x0000006004047890 */ /* 0x000fc8000fffe03f */
[----:B------:R-:W-:-:S09]  /*4b20*/  UPRMT UR4, UR51, 0x654, UR4 ;  /* 0x0000065433047896 */ /* 0x000fd20008000004 */
[----:B------:R-:W-:Y:S03]  /*4b30*/  SYNCS.ARRIVE.TRANS64.RED.A1T0 RZ, [UR4], RZ ;  /* 0x000000ffffff79a7 */ /* 0x000fe60008100404 */
.L_x_85:
[----:B------:R-:W-:Y:S05]  /*4b40*/  BSYNC B0 ;  /* 0x0000000000007941 */ /* 0x000fea0003800000 */
.L_x_84:
        /* <DEDUP_REMOVED lines=8> */
.L_x_89:
[C---:B------:R-:W-:Y:S01]  /*4bd0*/  LEA R12, R3.reuse, UR52, 0x3 ;  /* 0x00000034030c7c11 */ /* 0x040fe2000f8e18ff */
[----:B------:R-:W-:Y:S01]  /*4be0*/  @!P3 IMAD R14, R3, 0x2000, R88 ;  /* 0x00002000030eb824 */ /* 0x000fe200078e0258 */
[----:B------:R-:W-:Y:S01]  /*4bf0*/  SHF.L.U32 R13, R29, 0x1f, RZ ;  /* 0x0000001f1d0d7819 */ /* 0x000fe200000006ff */
[----:B------:R-:W-:Y:S02]  /*4c00*/  BSSY B1, `(.L_x_90) ;  /* 0x0000004000017945 */ /* 0x000fe40003800000 */
[----:B------:R-:W-:Y:S01]  /*4c10*/  @!P3 IMAD R15, R155, 0x2, R14 ;  /* 0x000000029b0fb824 */ /* 0x000fe200078e020e */
[----:B------:R-:W1:Y:S02]  /*4c20*/  SYNCS.PHASECHK.TRANS64.TRYWAIT P2, [R12+URZ+0x40], R13 ;  /* 0x0000400d0c0075a7 */ /* 0x000e64000804017f */
[----:B-1----:R-:W-:Y:S05]  /*4c30*/  @!P2 BRA `(.L_x_91) ;  /* 0x00000054005ca947 */ /* 0x002fea0003800000 */
.L_x_232:
[----:B------:R-:W-:Y:S05]  /*4c40*/  BSYNC B1 ;  /* 0x0000000000017941 */ /* 0x000fea0003800000 */
.L_x_90:
[----:B------:R-:W-:Y:S05]  /*4c50*/  @!P3 WARPSYNC.ALL ;  /* 0x000000000000b948 */ /* 0x000fea0003800000 */
[----:B------:R2:W3:Y:S01]  /*4c60*/  @!P3 LDSM.16.M88.4 R8, [R14] ;  /* 0x000000000e08b83b */ /* 0x0004e20000000200 */
[----:B------:R-:W-:-:S03]  /*4c70*/  IADD3 R3, R3, 0x1, RZ ;  /* 0x0000000103037810 */ /* 0x000fc60007ffe0ff */
[----:B------:R2:W4:Y:S01]  /*4c80*/  @!P3 LDSM.16.M88.4 R4, [R15] ;  /* 0x000000000f04b83b */ /* 0x0005220000000200 */
[----:B------:R-:W-:-:S04]  /*4c90*/  ISETP.NE.AND P2, PT, R3, 0x4, PT ;  /* 0x000000040300780c */ /* 0x000fc80003f45270 */
[----:B-1----:R-:W-:Y:S02]  /*4ca0*/  SEL R12, RZ, 0x1, P2 ;  /* 0x00000001ff0c7807 */ /* 0x002fe40001000000 */
[----:B------:R-:W-:Y:S02]  /*4cb0*/  SEL R3, R3, RZ, P2 ;  /* 0x000000ff03037207 */ /* 0x000fe40001000000 */
[----:B--2---:R-:W-:-:S07]  /*4cc0*/  LOP3.LUT R29, R29, R12, RZ, 0x3c, !PT ;  /* 0x0000000c1d1d7212 */ /* 0x004fce00078e3cff */
.L_x_88:
[----:B------:R-:W-:Y:S05]  /*4cd0*/  BSYNC B0 ;  /* 0x0000000000007941 */ /* 0x000fea0003800000 */
.L_x_87:
[--C-:B---3--:R-:W-:Y:S02]  /*4ce0*/  HADD2.F32 R14, -RZ, R8.reuse.H1_H1 ;  /* 0x30000008ff0e7230 */ /* 0x108fe40000004100 */
[C---:B------:R-:W-:Y:S01]  /*4cf0*/  FFMA R121, R160.reuse, R121, R21 ;  /* 0x00000079a0797223 */ /* 0x040fe20000000015 */
[--C-:B------:R-:W-:Y:S02]  /*4d00*/  HADD2.F32 R26, -RZ, R9.reuse.H0_H0 ;  /* 0x20000009ff1a7230 */ /* 0x100fe40000004100 */
        /* <DEDUP_REMOVED lines=52> */
[----:B------:R-:W-:Y:S02]  /*5050*/  F2FP.RELU.F16.F32.PACK_AB R34, R38, R35 ;  /* 0x000000232622723e */ /* 0x000fe400000008ff */
[----:B------:R-:W-:Y:S01]  /*5060*/  F2FP.RELU.F16.F32.PACK_AB R33, R36, R33 ;  /* 0x000000212421723e */ /* 0x000fe200000008ff */
[----:B------:R1:W-:Y:S01]  /*5070*/  STSM.16.M88.4 [R20+0x200], R12 ;  /* 0x0002000c14007844 */ /* 0x0003e20000000200 */
[----:B------:R-:W-:-:S05]  /*5080*/  F2FP.RELU.F16.F32.PACK_AB R35, R40, R37 ;  /* 0x000000252823723e */ /* 0x000fca00000008ff */
[----:B------:R1:W-:Y:S01]  /*5090*/  STSM.16.M88.4 [R89], R32 ;  /* 0x0000002059007844 */ /* 0x0003e20000000200 */
        /* <DEDUP_REMOVED lines=17> */
.L_x_93:
[----:B------:R-:W-:Y:S05]  /*51b0*/  BSYNC B0 ;  /* 0x0000000000007941 */ /* 0x000fea0003800000 */
.L_x_92:
[----:B------:R-:W-:Y:S06]  /*51c0*/  BAR.SYNC.DEFER_BLOCKING 0x1, 0x100 ;  /* 0x0044000000007b1d */ /* 0x000fec0000010000 */
[----:B------:R-:W-:Y:S04]  /*51d0*/  BSSY B0, `(.L_x_94) ;  /* 0x0000009000007945 */ /* 0x000fe80003800000 */
[----:B------:R-:W-:Y:S05]  /*51e0*/  @P0 BRA `(.L_x_95) ;  /* 0x00000000001c0947 */ /* 0x000fea0003800000 */
[----:B------:R-:W-:-:S13]  /*51f0*/  ISETP.NE.AND P2, PT, R163, 0x3, PT ;  /* 0x00000003a300780c */ /* 0x000fda0003f45270 */
[----:B------:R-:W-:Y:S05]  /*5200*/  @!P2 BRA `(.L_x_96) ;  /* 0x000000000004a947 */ /* 0x000fea0003800000 */
[----:B------:R-:W-:Y:S01]  /*5210*/  BPT.TRAP 0x1 ;  /* 0x000000040000795c */ /* 0x000fe20000300000 */
.L_x_96:
[----:B------:R-:W-:-:S04]  /*5220*/  ULEA UR4, UR5, UR52, 0x3 ;  /* 0x0000003405047291 */ /* 0x000fc8000f8e183f */
[----:B------:R-:W-:-:S04]  /*5230*/  UIADD3 UR4, UR4, 0x60, URZ ;  /* 0x0000006004047890 */ /* 0x000fc8000fffe03f */
[----:B------:R-:W-:-:S09]  /*5240*/  UPRMT UR4, UR51, 0x654, UR4 ;  /* 0x0000065433047896 */ /* 0x000fd20008000004 */
[----:B------:R-:W-:Y:S03]  /*5250*/  SYNCS.ARRIVE.TRANS64.RED.A1T0 RZ, [UR4], RZ ;  /* 0x000000ffffff79a7 */ /* 0x000fe60008100404 */
.L_x_95:
[----:B------:R-:W-:Y:S05]  /*5260*/  BSYNC B0 ;  /* 0x0000000000007941 */ /* 0x000fea0003800000 */
.L_x_94:
        /* <DEDUP_REMOVED lines=8> */
.L_x_99:
[C---:B-1----:R-:W-:Y:S01]  /*52f0*/  LEA R12, R3.reuse, UR52, 0x3 ;  /* 0x00000034030c7c11 */ /* 0x042fe2000f8e18ff */
[----:B------:R-:W-:Y:S01]  /*5300*/  @!P3 IMAD R14, R3, 0x2000, R88 ;  /* 0x00002000030eb824 */ /* 0x000fe200078e0258 */
[----:B------:R-:W-:Y:S01]  /*5310*/  SHF.L.U32 R13, R29, 0x1f, RZ ;  /* 0x0000001f1d0d7819 */ /* 0x000fe200000006ff */
[----:B------:R-:W-:Y:S02]  /*5320*/  BSSY B1, `(.L_x_100) ;  /* 0x0000004000017945 */ /* 0x000fe40003800000 */
[----:B------:R-:W-:Y:S01]  /*5330*/  @!P3 IMAD R15, R155, 0x2, R14 ;  /* 0x000000029b0fb824 */ /* 0x000fe200078e020e */
[----:B------:R-:W1:Y:S02]  /*5340*/  SYNCS.PHASECHK.TRANS64.TRYWAIT P2, [R12+URZ+0x40], R13 ;  /* 0x0000400d0c0075a7 */ /* 0x000e64000804017f */
[----:B-1----:R-:W-:Y:S05]  /*5350*/  @!P2 BRA `(.L_x_101) ;  /* 0x0000004c00a8a947 */ /* 0x002fea0003800000 */
.L_x_233:
[----:B------:R-:W-:Y:S05]  /*5360*/  BSYNC B1 ;  /* 0x0000000000017941 */ /* 0x000fea0003800000 */
.L_x_100:
        /* <DEDUP_REMOVED lines=8> */
.L_x_98:
[----:B------:R-:W-:Y:S05]  /*53f0*/  BSYNC B0 ;  /* 0x0000000000007941 */ /* 0x000fea0003800000 */
.L_x_97:
[--C-:B-1-3--:R-:W-:Y:S02]  /*5400*/  HADD2.F32 R14, -RZ, R8.reuse.H1_H1 ;  /* 0x30000008ff0e7230 */ /* 0x10afe40000004100 */
        /* <DEDUP_REMOVED lines=76> */
.L_x_103:
[----:B------:R-:W-:Y:S05]  /*58d0*/  BSYNC B0 ;  /* 0x0000000000007941 */ /* 0x000fea0003800000 */
.L_x_102:
[----:B------:R-:W-:Y:S06]  /*58e0*/  BAR.SYNC.DEFER_BLOCKING 0x1, 0x100 ;  /* 0x0044000000007b1d */ /* 0x000fec0000010000 */
[----:B------:R-:W-:Y:S04]  /*58f0*/  BSSY B0, `(.L_x_104) ;  /* 0x0000009000007945 */ /* 0x000fe80003800000 */
[----:B------:R-:W-:Y:S05]  /*5900*/  @P0 BRA `(.L_x_105) ;  /* 0x00000000001c0947 */ /* 0x000fea0003800000 */
[----:B------:R-:W-:-:S13]  /*5910*/  ISETP.NE.AND P2, PT, R163, 0x3, PT ;  /* 0x00000003a300780c */ /* 0x000fda0003f45270 */
[----:B------:R-:W-:Y:S05]  /*5920*/  @!P2 BRA `(.L_x_106) ;  /* 0x000000000004a947 */ /* 0x000fea0003800000 */
[----:B------:R-:W-:Y:S01]  /*5930*/  BPT.TRAP 0x1 ;  /* 0x000000040000795c */ /* 0x000fe20000300000 */
.L_x_106:
[----:B------:R-:W-:-:S04]  /*5940*/  ULEA UR4, UR5, UR52, 0x3 ;  /* 0x0000003405047291 */ /* 0x000fc8000f8e183f */
[----:B------:R-:W-:-:S04]  /*5950*/  UIADD3 UR4, UR4, 0x60, URZ ;  /* 0x0000006004047890 */ /* 0x000fc8000fffe03f */
[----:B------:R-:W-:-:S09]  /*5960*/  UPRMT UR4, UR51, 0x654, UR4 ;  /* 0x0000065433047896 */ /* 0x000fd20008000004 */
[----:B------:R-:W-:Y:S03]  /*5970*/  SYNCS.ARRIVE.TRANS64.RED.A1T0 RZ, [UR4], RZ ;  /* 0x000000ffffff79a7 */ /* 0x000fe60008100404 */
.L_x_105:
[----:B------:R-:W-:Y:S05]  /*5980*/  BSYNC B0 ;  /* 0x0000000000007941 */ /* 0x000fea0003800000 */
.L_x_104:
        /* <DEDUP_REMOVED lines=8> */
.L_x_109:
[C---:B------:R-:W-:Y:S01]  /*5a10*/  LEA R12, R3.reuse, UR52, 0x3 ;  /* 0x00000034030c7c11 */ /* 0x040fe2000f8e18ff */
[----:B------:R-:W-:Y:S01]  /*5a20*/  @!P3 IMAD R14, R3, 0x2000, R88 ;  /* 0x00002000030eb824 */ /* 0x000fe200078e0258 */
[----:B------:R-:W-:Y:S01]  /*5a30*/  SHF.L.U32 R13, R29, 0x1f, RZ ;  /* 0x0000001f1d0d7819 */ /* 0x000fe200000006ff */
[----:B------:R-:W-:Y:S02]  /*5a40*/  BSSY B1, `(.L_x_110) ;  /* 0x0000004000017945 */ /* 0x000fe40003800000 */
[----:B------:R-:W-:Y:S01]  /*5a50*/  @!P3 IMAD R15, R155, 0x2, R14 ;  /* 0x000000029b0fb824 */ /* 0x000fe200078e020e */
[----:B------:R-:W2:Y:S02]  /*5a60*/  SYNCS.PHASECHK.TRANS64.TRYWAIT P2, [R12+URZ+0x40], R13 ;  /* 0x0000400d0c0075a7 */ /* 0x000ea4000804017f */
[----:B--2---:R-:W-:Y:S05]  /*5a70*/  @!P2 BRA `(.L_x_111) ;  /* 0x0000004400f4a947 */ /* 0x004fea0003800000 */
.L_x_234:
[----:B------:R-:W-:Y:S05]  /*5a80*/  BSYNC B1 ;  /* 0x0000000000017941 */ /* 0x000fea0003800000 */
.L_x_110:
[----:B------:R-:W-:Y:S05]  /*5a90*/  @!P3 WARPSYNC.ALL ;  /* 0x000000000000b948 */ /* 0x000fea0003800000 */
[----:B------:R3:W4:Y:S01]  /*5aa0*/  @!P3 LDSM.16.M88.4 R8, [R14] ;  /* 0x000000000e08b83b */ /* 0x0007220000000200 */
[----:B------:R-:W-:-:S03]  /*5ab0*/  IADD3 R3, R3, 0x1, RZ ;  /* 0x0000000103037810 */ /* 0x000fc60007ffe0ff */
[----:B------:R3:W1:Y:S01]  /*5ac0*/  @!P3 LDSM.16.M88.4 R4, [R15] ;  /* 0x000000000f04b83b */ /* 0x0006620000000200 */
[----:B------:R-:W-:-:S04]  /*5ad0*/  ISETP.NE.AND P2, PT, R3, 0x4, PT ;  /* 0x000000040300780c */ /* 0x000fc80003f45270 */
[----:B--2---:R-:W-:Y:S02]  /*5ae0*/  SEL R12, RZ, 0x1, P2 ;  /* 0x00000001ff0c7807 */ /* 0x004fe40001000000 */
[----:B------:R-:W-:Y:S02]  /*5af0*/  SEL R3, R3, RZ, P2 ;  /* 0x000000ff03037207 */ /* 0x000fe40001000000 */
[----:B---3--:R-:W-:-:S07]  /*5b00*/  LOP3.LUT R29, R29, R12, RZ, 0x3c, !PT ;  /* 0x0000000c1d1d7212 */ /* 0x008fce00078e3cff */
.L_x_108:
[----:B------:R-:W-:Y:S05]  /*5b10*/  BSYNC B0 ;  /* 0x0000000000007941 */ /* 0x000fea0003800000 */
.L_x_107:
[--C-:B----4-:R-:W-:Y:S02]  /*5b20*/  HADD2.F32 R14, -RZ, R9.reuse.H0_H0 ;  /* 0x20000009ff0e7230 */ /* 0x110fe40000004100 */
[C---:B------:R-:W-:Y:S01]  /*5b30*/  FFMA R15, R160.reuse, R138, R153 ;  /* 0x0000008aa00f7223 */ /* 0x040fe20000000099 */
[----:B------:R-:W-:Y:S02]  /*5b40*/  HADD2.F32 R26, -RZ, R9.H1_H1 ;  /* 0x30000009ff1a7230 */ /* 0x000fe40000004100 */
[C---:B------:R-:W-:Y:S01]  /*5b50*/  FFMA R25, R160.reuse, R140, R21 ;  /* 0x0000008ca0197223 */ /* 0x040fe20000000015 */
[--C-:B-1----:R-:W-:Y:S02]  /*5b60*/  HADD2.F32 R28, -RZ, R10.reuse.H0_H0 ;  /* 0x2000000aff1c7230 */ /* 0x102fe40000004100 */
[C---:B------:R-:W-:Y:S01]  /*5b70*/  FFMA R139, R160.reuse, R139, R153 ;  /* 0x0000008ba08b7223 */ /* 0x040fe20000000099 */
[----:B------:R-:W-:Y:S02]  /*5b80*/  HADD2.F32 R32, -RZ, R10.H1_H1 ;  /* 0x3000000aff207230 */ /* 0x000fe40000004100 */
[----:B------:R-:W-:Y:S01]  /*5b90*/  FFMA R141, R160, R141, R21 ;  /* 0x0000008da08d7223 */ /* 0x000fe20000000015 */
[-C--:B------:R-:W-:Y:S01]  /*5ba0*/  FFMA R15, R14, R156.reuse, R15 ;  /* 0x0000009c0e0f7223 */ /* 0x080fe2000000000f */
[-C--:B------:R-:W-:Y:S01]  /*5bb0*/  FFMA R14, R26, R156.reuse, R139 ;  /* 0x0000009c1a0e7223 */ /* 0x080fe2000000008b */
[----:B------:R-:W-:Y:S01]  /*5bc0*/  FFMA R25, R28, R156, R25 ;  /* 0x0000009c1c197223 */ /* 0x000fe20000000019 */
[C-C-:B------:R-:W-:Y:S01]  /*5bd0*/  FFMA R13, R160.reuse, R136, R21.reuse ;  /* 0x00000088a00d7223 */ /* 0x140fe20000000015 */
[C-C-:B------:R-:W-:Y:S01]  /*5be0*/  FFMA R137, R160.reuse, R137, R21.reuse ;  /* 0x00000089a0897223 */ /* 0x140fe20000000015 */
[C-C-:B------:R-:W-:Y:S01]  /*5bf0*/  FFMA R27, R160.reuse, R144, R21.reuse ;  /* 0x00000090a01b7223 */ /* 0x140fe20000000015 */
[C-C-:B------:R-:W-:Y:S01]  /*5c00*/  FFMA R145, R160.reuse, R145, R21.reuse ;  /* 0x00000091a0917223 */ /* 0x140fe20000000015 */
[C-C-:B------:R-:W-:Y:S01]  /*5c10*/  FFMA R33, R160.reuse, R148, R21.reuse ;  /* 0x00000094a0217223 */ /* 0x140fe20000000015 */
[----:B------:R-:W-:Y:S01]  /*5c20*/  FFMA R149, R160, R149, R21 ;  /* 0x00000095a0957223 */ /* 0x000fe20000000015 */
[----:B------:R-:W-:Y:S01]  /*5c30*/  FFMA R26, R32, R156, R141 ;  /* 0x0000009c201a7223 */ /* 0x000fe2000000008d */
[----:B------:R-:W-:-:S02]  /*5c40*/  HADD2.F32 R28, -RZ, R11.H0_H0 ;  /* 0x2000000bff1c7230 */ /* 0x000fc40000004100 */
[C-C-:B------:R-:W-:Y:S01]  /*5c50*/  FFMA R21, R160.reuse, R142, R153.reuse ;  /* 0x0000008ea0157223 */ /* 0x140fe20000000099 */
[----:B------:R-:W-:Y:S02]  /*5c60*/  HADD2.F32 R12, -RZ, R8.H0_H0 ;  /* 0x20000008ff0c7230 */ /* 0x000fe40000004100 */
[C-C-:B------:R-:W-:Y:S01]  /*5c70*/  FFMA R143, R160.reuse, R143, R153.reuse ;  /* 0x0000008fa08f7223 */ /* 0x140fe20000000099 */
[----:B------:R-:W-:Y:S02]  /*5c80*/  HADD2.F32 R32, -RZ, R11.H1_H1 ;  /* 0x3000000bff207230 */ /* 0x000fe40000004100 */
[----:B------:R-:W-:Y:S01]  /*5c90*/  FFMA R31, R160, R146, R153 ;  /* 0x00000092a01f7223 */ /* 0x000fe20000000099 */
[----:B------:R-:W-:Y:S02]  /*5ca0*/  HADD2.F32 R36, -RZ, R4.H1_H1 ;  /* 0x30000004ff247230 */ /* 0x000fe40000004100 */
[----:B------:R-:W-:Y:S01]  /*5cb0*/  FFMA R21, R28, R156, R21 ;  /* 0x0000009c1c157223 */ /* 0x000fe20000000015 */
[----:B------:R-:W-:-:S02]  /*5cc0*/  HADD2.F32 R38, -RZ, R5.H0_H0 ;  /* 0x20000005ff267230 */ /* 0x000fc40000004100 */
[-C--:B------:R-:W-:Y:S01]  /*5cd0*/  FFMA R13, R12, R156.reuse, R13 ;  /* 0x0000009c0c0d7223 */ /* 0x080fe2000000000d */
[----:B------:R-:W-:Y:S02]  /*5ce0*/  HADD2.F32 R34, -RZ, R4.H0_H0 ;  /* 0x20000004ff227230 */ /* 0x000fe40000004100 */
[-C--:B------:R-:W-:Y:S01]  /*5cf0*/  FFMA R28, R32, R156.reuse, R143 ;  /* 0x0000009c201c7223 */ /* 0x080fe2000000008f */
[----:B------:R-:W-:Y:S02]  /*5d00*/  HADD2.F32 R12, -RZ, R8.H1_H1 ;  /* 0x30000008ff0c7230 */ /* 0x000fe40000004100 */
[-C--:B------:R-:W-:Y:S01]  /*5d10*/  FFMA R32, R36, R156.reuse, R145 ;  /* 0x0000009c24207223 */ /* 0x080fe20000000091 */
[-C--:B------:R-:W-:Y:S01]  /*5d20*/  FFMA R31, R38, R156.reuse, R31 ;  /* 0x0000009c261f7223 */ /* 0x080fe2000000001f */
[--C-:B------:R-:W-:Y:S02]  /*5d30*/  HADD2.F32 R36, -RZ, R6.reuse.H0_H0 ;  /* 0x20000006ff247230 */ /* 0x100fe40000004100 */
[----:B------:R-:W-:Y:S01]  /*5d40*/  FFMA R27, R34, R156, R27 ;  /* 0x0000009c221b7223 */ /* 0x000fe2000000001b */
[----:B------:R-:W-:-:S02]  /*5d50*/  HADD2.F32 R38, -RZ, R6.H1_H1 ;  /* 0x30000006ff267230 */ /* 0x000fc40000004100 */
[C-C-:B------:R-:W-:Y:S01]  /*5d60*/  FFMA R147, R160.reuse, R147, R153.reuse ;  /* 0x00000093a0937223 */ /* 0x140fe20000000099 */
[----:B------:R-:W-:Y:S02]  /*5d70*/  HADD2.F32 R34, -RZ, R5.H1_H1 ;  /* 0x30000005ff227230 */ /* 0x000fe40000004100 */
[C-C-:B------:R-:W-:Y:S01]  /*5d80*/  FFMA R35, R160.reuse, R150, R153.reuse ;  /* 0x00000096a0237223 */ /* 0x140fe20000000099 */
[--C-:B------:R-:W-:Y:S02]  /*5d90*/  HADD2.F32 R40, -RZ, R7.reuse.H0_H0 ;  /* 0x20000007ff287230 */ /* 0x100fe40000004100 */
[----:B------:R-:W-:Y:S01]  /*5da0*/  FFMA R151, R160, R151, R153 ;  /* 0x00000097a0977223 */ /* 0x000fe20000000099 */
[----:B------:R-:W-:Y:S02]  /*5db0*/  HADD2.F32 R42, -RZ, R7.H1_H1 ;  /* 0x30000007ff2a7230 */ /* 0x000fe40000004100 */
[-C--:B------:R-:W-:Y:S01]  /*5dc0*/  FFMA R12, R12, R156.reuse, R137 ;  /* 0x0000009c0c0c7223 */ /* 0x080fe20000000089 */
[-C--:B------:R-:W-:Y:S01]  /*5dd0*/  FFMA R33, R36, R156.reuse, R33 ;  /* 0x0000009c24217223 */ /* 0x080fe20000000021 */
        /* <DEDUP_REMOVED lines=33> */
.L_x_113:
[----:B------:R-:W-:Y:S05]  /*5ff0*/  BSYNC B0 ;  /* 0x0000000000007941 */ /* 0x000fea0003800000 */
.L_x_112:
[----:B------:R-:W-:Y:S06]  /*6000*/  BAR.SYNC.DEFER_BLOCKING 0x1, 0x100 ;  /* 0x0044000000007b1d */ /* 0x000fec0000010000 */
[----:B------:R-:W-:Y:S04]  /*6010*/  BSSY B0, `(.L_x_114) ;  /* 0x0000009000007945 */ /* 0x000fe80003800000 */
[----:B------:R-:W-:Y:S05]  /*6020*/  @P0 BRA `(.L_x_115) ;  /* 0x00000000001c0947 */ /* 0x000fea0003800000 */
[----:B------:R-:W-:-:S13]  /*6030*/  ISETP.NE.AND P2, PT, R163, 0x3, PT ;  /* 0x00000003a300780c */ /* 0x000fda0003f45270 */
[----:B------:R-:W-:Y:S05]  /*6040*/  @!P2 BRA `(.L_x_116) ;  /* 0x000000000004a947 */ /* 0x000fea0003800000 */
[----:B------:R-:W-:Y:S01]  /*6050*/  BPT.TRAP 0x1 ;  /* 0x000000040000795c */ /* 0x000fe20000300000 */
.L_x_116:
[----:B------:R-:W-:-:S04]  /*6060*/  ULEA UR4, UR5, UR52, 0x3 ;  /* 0x0000003405047291 */ /* 0x000fc8000f8e183f */
[----:B------:R-:W-:-:S04]  /*6070*/  UIADD3 UR4, UR4, 0x60, URZ ;  /* 0x0000006004047890 */ /* 0x000fc8000fffe03f */
[----:B------:R-:W-:-:S09]  /*6080*/  UPRMT UR4, UR51, 0x654, UR4 ;  /* 0x0000065433047896 */ /* 0x000fd20008000004 */
[----:B------:R-:W-:Y:S03]  /*6090*/  SYNCS.ARRIVE.TRANS64.RED.A1T0 RZ, [UR4], RZ ;  /* 0x000000ffffff79a7 */ /* 0x000fe60008100404 */
.L_x_115:
[----:B------:R-:W-:Y:S05]  /*60a0*/  BSYNC B0 ;  /* 0x0000000000007941 */ /* 0x000fea0003800000 */
.L_x_114:
        /* <DEDUP_REMOVED lines=8> */
.L_x_119:
[----:B------:R-:W-:Y:S01]  /*6130*/  SHF.L.U32 R29, R29, 0x1f, RZ ;  /* 0x0000001f1d1d7819 */ /* 0x000fe200000006ff */
[C---:B------:R-:W-:Y:S01]  /*6140*/  @!P3 IMAD R88, R3.reuse, 0x2000, R88 ;  /* 0x000020000358b824 */ /* 0x040fe200078e0258 */
[----:B-1----:R-:W-:Y:S01]  /*6150*/  LEA R12, R3, UR52, 0x3 ;  /* 0x00000034030c7c11 */ /* 0x002fe2000f8e18ff */
[----:B------:R-:W-:Y:S02]  /*6160*/  BSSY B1, `(.L_x_120) ;  /* 0x0000004000017945 */ /* 0x000fe40003800000 */
[----:B------:R-:W-:Y:S01]  /*6170*/  @!P3 IMAD R3, R155, 0x2, R88 ;  /* 0x000000029b03b824 */ /* 0x000fe200078e0258 */
[----:B------:R-:W1:Y:S02]  /*6180*/  SYNCS.PHASECHK.TRANS64.TRYWAIT P2, [R12+URZ+0x40], R29 ;  /* 0x0000401d0c0075a7 */ /* 0x000e64000804017f */
[----:B-1----:R-:W-:Y:S05]  /*6190*/  @!P2 BRA `(.L_x_121) ;  /* 0x000000400040a947 */ /* 0x002fea0003800000 */
.L_x_235:
[----:B------:R-:W-:Y:S05]  /*61a0*/  BSYNC B1 ;  /* 0x0000000000017941 */ /* 0x000fea0003800000 */
.L_x_120:
[----:B------:R-:W-:Y:S05]  /*61b0*/  @!P3 WARPSYNC.ALL ;  /* 0x000000000000b948 */ /* 0x000fea0003800000 */
[----:B------:R2:W3:Y:S04]  /*61c0*/  @!P3 LDSM.16.M88.4 R8, [R88] ;  /* 0x000000005808b83b */ /* 0x0004e80000000200 */
[----:B------:R2:W4:Y:S02]  /*61d0*/  @!P3 LDSM.16.M88.4 R4, [R3] ;  /* 0x000000000304b83b */ /* 0x0005240000000200 */
.L_x_118:
[----:B------:R-:W-:Y:S05]  /*61e0*/  BSYNC B0 ;  /* 0x0000000000007941 */ /* 0x000fea0003800000 */
.L_x_117:
[----:B-1-3--:R-:W-:Y:S02]  /*61f0*/  HADD2.F32 R12, -RZ, R8.H0_H0 ;  /* 0x20000008ff0c7230 */ /* 0x00afe40000004100 */
[C-C-:B--2---:R-:W-:Y:S01]  /*6200*/  FFMA R3, R160.reuse, R72, R23.reuse ;  /* 0x00000048a0037223 */ /* 0x144fe20000000017 */
[----:B------:R-:W-:Y:S02]  /*6210*/  HADD2.F32 R28, -RZ, R10.H0_H0 ;  /* 0x2000000aff1c7230 */ /* 0x000fe40000004100 */
[C-C-:B------:R-:W-:Y:S01]  /*6220*/  FFMA R73, R160.reuse, R73, R23.reuse ;  /* 0x00000049a0497223 */ /* 0x140fe20000000017 */
[----:B------:R-:W-:Y:S02]  /*6230*/  HADD2.F32 R8, -RZ, R8.H1_H1 ;  /* 0x30000008ff087230 */ /* 0x000fe40000004100 */
[C-C-:B------:R-:W-:Y:S01]  /*6240*/  FFMA R15, R160.reuse, R76, R23.reuse ;  /* 0x0000004ca00f7223 */ /* 0x140fe20000000017 */
[--C-:B------:R-:W-:Y:S02]  /*6250*/  HADD2.F32 R14, -RZ, R9.reuse.H0_H0 ;  /* 0x20000009ff0e7230 */ /* 0x100fe40000004100 */
[----:B------:R-:W-:Y:S01]  /*6260*/  FFMA R77, R160, R77, R23 ;  /* 0x0000004da04d7223 */ /* 0x000fe20000000017 */
[----:B------:R-:W-:-:S02]  /*6270*/  HADD2.F32 R26, -RZ, R9.H1_H1 ;  /* 0x30000009ff1a7230 */ /* 0x000fc40000004100 */
[C-C-:B------:R-:W-:Y:S01]  /*6280*/  FFMA R25, R160.reuse, R80, R23.reuse ;  /* 0x00000050a0197223 */ /* 0x140fe20000000017 */
[----:B------:R-:W-:Y:S02]  /*6290*/  HADD2.F32 R10, -RZ, R10.H1_H1 ;  /* 0x3000000aff0a7230 */ /* 0x000fe40000004100 */
[C-C-:B------:R-:W-:Y:S01]  /*62a0*/  FFMA R81, R160.reuse, R81, R23.reuse ;  /* 0x00000051a0517223 */ /* 0x140fe20000000017 */
[--C-:B------:R-:W-:Y:S02]  /*62b0*/  HADD2.F32 R30, -RZ, R11.reuse.H0_H0 ;  /* 0x2000000bff1e7230 */ /* 0x100fe40000004100 */
[C-C-:B------:R-:W-:Y:S01]  /*62c0*/  FFMA R27, R160.reuse, R84, R23.reuse ;  /* 0x00000054a01b7223 */ /* 0x140fe20000000017 */
[----:B------:R-:W-:Y:S02]  /*62d0*/  HADD2.F32 R32, -RZ, R11.H1_H1 ;  /* 0x3000000bff207230 */ /* 0x000fe40000004100 */
[----:B------:R-:W-:Y:S01]  /*62e0*/  FFMA R85, R160, R85, R23 ;  /* 0x00000055a0557223 */ /* 0x000fe20000000017 */
[----:B----4-:R-:W-:-:S02]  /*62f0*/  HADD2.F32 R34, -RZ, R4.H0_H0 ;  /* 0x20000004ff227230 */ /* 0x010fc40000004100 */
[C-C-:B------:R-:W-:Y:S01]  /*6300*/  FFMA R13, R160.reuse, R74, R161.reuse ;  /* 0x0000004aa00d7223 */ /* 0x140fe200000000a1 */
[----:B------:R-:W-:Y:S02]  /*6310*/  HADD2.F32 R40, -RZ, R6.H0_H0 ;  /* 0x20000006ff287230 */ /* 0x000fe40000004100 */
[C-C-:B------:R-:W-:Y:S01]  /*6320*/  FFMA R75, R160.reuse, R75, R161.reuse ;  /* 0x0000004ba04b7223 */ /* 0x140fe200000000a1 */
[C-C-:B------:R-:W-:Y:S01]  /*6330*/  FFMA R21, R160.reuse, R78, R161.reuse ;  /* 0x0000004ea0157223 */ /* 0x140fe200000000a1 */
        /* <DEDUP_REMOVED lines=8> */
[----:B------:R-:W-:Y:S01]  /*63c0*/  FFMA R87, R160, R87, R161 ;  /* 0x00000057a0577223 */ /* 0x000fe200000000a1 */
[--C-:B------:R-:W-:Y:S02]  /*63d0*/  HADD2.F32 R42, -RZ, R7.reuse.H0_H0 ;  /* 0x20000007ff2a7230 */ /* 0x100fe40000004100 */
[-C--:B------:R-:W-:Y:S01]  /*63e0*/  FFMA R3, R12, R156.reuse, R3 ;  /* 0x0000009c0c037223 */ /* 0x080fe20000000003 */
[----:B------:R-:W-:Y:S02]  /*63f0*/  HADD2.F32 R44, -RZ, R7.H1_H1 ;  /* 0x30000007ff2c7230 */ /* 0x000fe40000004100 */
[-C--:B------:R-:W-:Y:S01]  /*6400*/  FFMA R8, R8, R156.reuse, R73 ;  /* 0x0000009c08087223 */ /* 0x080fe20000000049 */
        /* <DEDUP_REMOVED lines=43> */
.L_x_123:
[----:B------:R-:W-:Y:S05]  /*66c0*/  BSYNC B0 ;  /* 0x0000000000007941 */ /* 0x000fea0003800000 */
.L_x_122:
[----:B------:R-:W-:Y:S06]  /*66d0*/  BAR.SYNC.DEFER_BLOCKING 0x1, 0x100 ;  /* 0x0044000000007b1d */ /* 0x000fec0000010000 */
[----:B------:R-:W-:Y:S04]  /*66e0*/  BSSY B0, `(.L_x_124) ;  /* 0x0000009000007945 */ /* 0x000fe80003800000 */
[----:B------:R-:W-:Y:S05]  /*66f0*/  @P0 BRA `(.L_x_125) ;  /* 0x00000000001c0947 */ /* 0x000fea0003800000 */
[----:B------:R-:W-:-:S13]  /*6700*/  ISETP.NE.AND P0, PT, R163, 0x3, PT ;  /* 0x00000003a300780c */ /* 0x000fda0003f05270 */
[----:B------:R-:W-:Y:S05]  /*6710*/  @!P0 BRA `(.L_x_126) ;  /* 0x0000000000048947 */ /* 0x000fea0003800000 */
[----:B------:R-:W-:Y:S01]  /*6720*/  BPT.TRAP 0x1 ;  /* 0x000000040000795c */ /* 0x000fe20000300000 */
.L_x_126:
[----:B------:R-:W-:-:S04]  /*6730*/  ULEA UR4, UR36, UR52, 0x3 ;  /* 0x0000003424047291 */ /* 0x000fc8000f8e183f */
[----:B------:R-:W-:-:S04]  /*6740*/  UIADD3 UR4, UR4, 0x60, URZ ;  /* 0x0000006004047890 */ /* 0x000fc8000fffe03f */
[----:B------:R-:W-:-:S09]  /*6750*/  UPRMT UR4, UR51, 0x654, UR4 ;  /* 0x0000065433047896 */ /* 0x000fd20008000004 */
[----:B------:R-:W-:Y:S03]  /*6760*/  SYNCS.ARRIVE.TRANS64.RED.A1T0 RZ, [UR4], RZ ;  /* 0x000000ffffff79a7 */ /* 0x000fe60008100404 */
.L_x_125:
[----:B------:R-:W-:Y:S05]  /*6770*/  BSYNC B0 ;  /* 0x0000000000007941 */ /* 0x000fea0003800000 */
.L_x_124:
[----:B------:R-:W-:Y:S01]  /*6780*/  IADD3 R16, P0, R16, UR40, RZ ;  /* 0x0000002810107c10 */ /* 0x000fe2000ff1e0ff */
[----:B------:R-:W-:Y:S01]  /*6790*/  ULDC.64 UR4, c[0x0][0x8f8] ;  /* 0x00023e0000047ab9 */ /* 0x000fe20000000a00 */
[----:B------:R-:W-:Y:S01]  /*67a0*/  UIADD3 UR36, UR36, 0x1, URZ ;  /* 0x0000000124247890 */ /* 0x000fe2000fffe03f */
[----:B------:R-:W-:Y:S01]  /*67b0*/  PRMT R3, RZ, 0x7610, R3 ;  /* 0x00007610ff037816 */ /* 0x000fe20000000003 */
[----:B------:R-:W-:Y:S01]  /*67c0*/  UMOV UR47, 0xffffffff ;  /* 0xffffffff002f7882 */ /* 0x000fe20000000000 */
[----:B------:R-:W-:Y:S01]  /*67d0*/  IADD3.X R17, R17, UR38, RZ, P0, !PT ;  /* 0x0000002611117c10 */ /* 0x000fe200087fe4ff */
[----:B------:R-:W-:Y:S01]  /*67e0*/  UISETP.NE.AND UP0, UPT, UR36, 0x4, UPT ;  /* 0x000000042400788c */ /* 0x000fe2000bf05270 */
[----:B------:R-:W-:Y:S01]  /*67f0*/  ISETP.GE.U32.AND P0, PT, R16, UR4, PT ;  /* 0x0000000410007c0c */ /* 0x000fe2000bf06070 */
[----:B------:R-:W-:Y:S01]  /*6800*/  IMAD.MOV.U32 R153, RZ, RZ, -0x1 ;  /* 0xffffffffff997424 */ /* 0x000fe200078e00ff */
[----:B------:R-:W-:Y:S01]  /*6810*/  MOV R154, 0xffffffff ;  /* 0xffffffff009a7802 */ /* 0x000fe20000000f00 */
[----:B------:R-:W-:Y:S01]  /*6820*/  USEL UR36, UR36, URZ, UP0 ;  /* 0x0000003f24247287 */ /* 0x000fe20008000000 */
[----:B------:R-:W-:-:S13]  /*6830*/  ISETP.GE.U32.AND.EX P0, PT, R17, UR5, PT, P0 ;  /* 0x0000000511007c0c */ /* 0x000fda000bf06100 */
[----:B------:R-:W-:Y:S05]  /*6840*/  @P0 BRA `(.L_x_127) ;  /* 0x0000000400680947 */ /* 0x000fea0003800000 */
[----:B------:R-:W2:Y:S01]  /*6850*/  S2R R23, SR_CTAID.X ;  /* 0x0000000000177919 */ /* 0x000ea20000002500 */
[----:B-1----:R-:W1:Y:S01]  /*6860*/  LDC.64 R10, c[0x0][0x8d0] ;  /* 0x00023400ff0a7b82 */ /* 0x002e620000000a00 */
[----:B------:R-:W-:Y:S01]  /*6870*/  ULDC UR4, c[0x0][0x150] ;  /* 0x0000540000047ab9 */ /* 0x000fe20000000800 */
[----:B------:R-:W-:Y:S01]  /*6880*/  IMAD.MOV.U32 R8, RZ, RZ, R16 ;  /* 0x000000ffff087224 */ /* 0x000fe200078e0010 */
[----:B------:R-:W3:Y:S01]  /*6890*/  S2R R25, SR_CTAID.Y ;  /* 0x0000000000197919 */ /* 0x000ee20000002600 */
[----:B------:R-:W-:-:S04]  /*68a0*/  MOV R9, R17 ;  /* 0x0000001100097202 */ /* 0x000fc80000000f00 */
[----:B------:R-:W4:Y:S08]  /*68b0*/  LDC R26, c[0x0][0x144] ;  /* 0x00005100ff1a7b82 */ /* 0x000f300000000800 */
[----:B------:R-:W3:Y:S08]  /*68c0*/  LDC R12, c[0x0][0x8d8] ;  /* 0x00023600ff0c7b82 */ /* 0x000ef00000000800 */
[----:B------:R-:W3:Y:S01]  /*68d0*/  LDC.64 R20, c[0x0][0x8c8] ;  /* 0x00023200ff147b82 */ /* 0x000ee20000000a00 */
[----:B-1----:R-:W-:-:S04]  /*68e0*/  ISETP.NE.U32.AND P0, PT, R10, RZ, PT ;  /* 0x000000ff0a00720c */ /* 0x002fc80003f05070 */
[----:B------:R-:W-:Y:S02]  /*68f0*/  ISETP.NE.AND.EX P0, PT, R11, RZ, PT, P0 ;  /* 0x000000ff0b00720c */ /* 0x000fe40003f05300 */
[----:B--2---:R-:W-:-:S05]  /*6900*/  I2FP.F32.U32 R3, R23 ;  /* 0x0000001700037245 */ /* 0x004fca0000201000 */
[----:B------:R-:W-:-:S04]  /*6910*/  FMUL R3, R3, UR4 ;  /* 0x0000000403037c20 */ /* 0x000fc80008400000 */
[----:B------:R1:W2:Y:S02]  /*6920*/  F2I.U32.TRUNC.NTZ R24, R3 ;  /* 0x0000000300187305 */ /* 0x0002a4000020f000 */
[----:B----4-:R-:W-:Y:S05]  /*6930*/  @!P0 BRA `(.L_x_128) ;  /* 0x0000000000288947 */ /* 0x010fea0003800000 */
[----:B-1----:R-:W1:Y:S02]  /*6940*/  LDC R3, c[0x0][0x8dc] ;  /* 0x00023700ff037b82 */ /* 0x002e640000000800 */
[----:B-1----:R-:W-:-:S05]  /*6950*/  IADD3 R3, P0, R16, R3, RZ ;  /* 0x0000000310037210 */ /* 0x002fca0007f1e0ff */
        /* <DEDUP_REMOVED lines=8> */
.L_x_128:
[-CC-:B---3--:R-:W-:Y:S01]  /*69e0*/  SHF.R.U64 R32, R8, R12.reuse, R9.reuse ;  /* 0x0000000c08207219 */ /* 0x188fe20000001209 */
[----:B------:R-:W3:Y:S01]  /*69f0*/  LDC.64 R14, c[0x0][0x8e8] ;  /* 0x00023a00ff0e7b82 */ /* 0x000ee20000000a00 */
[----:B-1----:R-:W-:Y:S01]  /*6a00*/  SHF.R.U32.HI R3, RZ, R12, R9 ;  /* 0x0000000cff037219 */ /* 0x002fe20000011609 */
[----:B--2---:R-:W-:Y:S01]  /*6a10*/  IMAD.MOV R24, RZ, RZ, -R24 ;  /* 0x000000ffff187224 */ /* 0x004fe200078e0a18 */
[----:B------:R-:W-:Y:S01]  /*6a20*/  IADD3 R7, P0, RZ, -R32, RZ ;  /* 0x80000020ff077210 */ /* 0x000fe20007f1e0ff */
[----:B------:R-:W-:Y:S02]  /*6a30*/  ULDC UR4, c[0x0][0x154] ;  /* 0x0000550000047ab9 */ /* 0x000fe40000000800 */
[----:B------:R-:W-:Y:S02]  /*6a40*/  IMAD R23, R26, R24, R23 ;  /* 0x000000181a177224 */ /* 0x000fe400078e0217 */
[----:B------:R-:W1:Y:S01]  /*6a50*/  LDC R8, c[0x0][0x8c0] ;  /* 0x00023000ff087b82 */ /* 0x000e620000000800 */
[----:B------:R-:W-:-:S02]  /*6a60*/  IMAD.X R3, RZ, RZ, ~R3, P0 ;  /* 0x000000ffff037224 */ /* 0x000fc400000e0e03 */
[----:B------:R-:W-:-:S04]  /*6a70*/  IMAD.WIDE.U32 R4, R7, R20, R16 ;  /* 0x0000001407047225 */ /* 0x000fc800078e0010 */
[----:B------:R-:W-:Y:S01]  /*6a80*/  IMAD R6, R3, R20, RZ ;  /* 0x0000001403067224 */ /* 0x000fe200078e02ff */
[----:B------:R-:W2:Y:S03]  /*6a90*/  LDC R28, c[0x0][0x8b0] ;  /* 0x00022c00ff1c7b82 */ /* 0x000ea60000000800 */
[----:B------:R-:W-:Y:S02]  /*6aa0*/  IMAD R3, R7, R21, R6 ;  /* 0x0000001507037224 */ /* 0x000fe400078e0206 */
[----:B------:R-:W-:-:S03]  /*6ab0*/  IMAD.MOV.U32 R7, RZ, RZ, 0x1 ;  /* 0x00000001ff077424 */ /* 0x000fc600078e00ff */
[----:B------:R-:W4:Y:S01]  /*6ac0*/  LDC R30, c[0x0][0x900] ;  /* 0x00024000ff1e7b82 */ /* 0x000f220000000800 */
[----:B------:R-:W-:Y:S02]  /*6ad0*/  IADD3 R3, R5, R3, RZ ;  /* 0x0000000305037210 */ /* 0x000fe40007ffe0ff */
[----:B------:R-:W-:Y:S02]  /*6ae0*/  I2FP.F32.U32 R5, R25 ;  /* 0x0000001900057245 */ /* 0x000fe40000201000 */
[----:B---3--:R-:W-:-:S03]  /*6af0*/  ISETP.NE.U32.AND P0, PT, R14, RZ, PT ;  /* 0x000000ff0e00720c */ /* 0x008fc60003f05070 */
[----:B------:R-:W3:Y:S01]  /*6b00*/  LDC R24, c[0x0][0x148] ;  /* 0x00005200ff187b82 */ /* 0x000ee20000000800 */
[----:B------:R-:W-:Y:S01]  /*6b10*/  FMUL R6, R5, UR4 ;  /* 0x0000000405067c20 */ /* 0x000fe20008400000 */
[----:B------:R-:W-:Y:S01]  /*6b20*/  ISETP.NE.AND.EX P0, PT, R15, RZ, PT, P0 ;  /* 0x000000ff0f00720c */ /* 0x000fe20003f05300 */
[----:B------:R-:W-:Y:S01]  /*6b30*/  IMAD.MOV.U32 R5, RZ, RZ, -0x1 ;  /* 0xffffffffff057424 */ /* 0x000fe200078e00ff */
[-CC-:B-1----:R-:W-:Y:S01]  /*6b40*/  SHF.R.U64 R12, R4, R8.reuse, R3.reuse ;  /* 0x00000008040c7219 */ /* 0x182fe20000001203 */
[----:B------:R1:W1:Y:S01]  /*6b50*/  F2I.U32.TRUNC.NTZ R20, R6 ;  /* 0x0000000600147305 */ /* 0x000262000020f000 */
[----:B------:R-:W-:Y:S02]  /*6b60*/  SHF.R.U32.HI R3, RZ, R8, R3 ;  /* 0x00000008ff037219 */ /* 0x000fe40000011603 */
[----:B------:R-:W1:Y:S02]  /*6b70*/  LDC R21, c[0x0][0x8a8] ;  /* 0x00022a00ff157b82 */ /* 0x000e640000000800 */
[----:B--2---:R-:W-:-:S02]  /*6b80*/  SHF.R.U64 R10, R12, R28, R3 ;  /* 0x0000001c0c0a7219 */ /* 0x004fc40000001203 */
[----:B------:R-:W-:-:S04]  /*6b90*/  SHF.R.U32.HI R3, RZ, R28, R3 ;  /* 0x0000001cff037219 */ /* 0x000fc80000011603 */
[----:B------:R-:W2:Y:S01]  /*6ba0*/  LDC R26, c[0x0][0x8f0] ;  /* 0x00023c00ff1a7b82 */ /* 0x000ea20000000800 */
[-C--:B----4-:R-:W-:Y:S02]  /*6bb0*/  SHF.L.U32 R4, R5, R30.reuse, RZ ;  /* 0x0000001e05047219 */ /* 0x090fe400000006ff */
[-CC-:B------:R-:W-:Y:S02]  /*6bc0*/  SHF.R.U64 R13, R10, R30.reuse, R3.reuse ;  /* 0x0000001e0a0d7219 */ /* 0x180fe40000001203 */
[----:B------:R-:W-:Y:S02]  /*6bd0*/  SHF.R.U32.HI R5, RZ, R30, R3 ;  /* 0x0000001eff057219 */ /* 0x000fe40000011603 */
[----:B------:R-:W-:Y:S01]  /*6be0*/  LOP3.LUT R27, RZ, R4, RZ, 0x33, !PT ;  /* 0x00000004ff1b7212 */ /* 0x000fe200078e33ff */
[----:B------:R-:W4:Y:S01]  /*6bf0*/  LDC R29, c[0x0][0x8e0] ;  /* 0x00023800ff1d7b82 */ /* 0x000f220000000800 */
[----:B------:R-:W-:Y:S02]  /*6c00*/  SHF.L.U32 R30, R7, R30, RZ ;  /* 0x0000001e071e7219 */ /* 0x000fe400000006ff */
[----:B------:R-:W-:-:S05]  /*6c10*/  MOV R4, R13 ;  /* 0x0000000d00047202 */ /* 0x000fca0000000f00 */
[----:B------:R-:W1:Y:S01]  /*6c20*/  LDC R31, c[0x0][0x8b8] ;  /* 0x00022e00ff1f7b82 */ /* 0x000e620000000800 */
[----:B------:R-:W-:Y:S05]  /*6c30*/  @!P0 BRA `(.L_x_129) ;  /* 0x0000000000288947 */ /* 0x000fea0003800000 */
[----:B------:R-:W5:Y:S02]  /*6c40*/  LDC R4, c[0x0][0x8f4] ;  /* 0x00023d00ff047b82 */ /* 0x000f640000000800 */
[----:B-----5:R-:W-:-:S05]  /*6c50*/  IADD3 R3, P0, R13, R4, RZ ;  /* 0x000000040d037210 */ /* 0x020fca0007f1e0ff */
[----:B------:R-:W-:-:S04]  /*6c60*/  IMAD.X R11, RZ, RZ, R5, P0 ;  /* 0x000000ffff0b7224 */ /* 0x000fc800000e0605 */
[----:B------:R-:W-:-:S04]  /*6c70*/  IMAD.WIDE.U32 R4, R11, R14, RZ ;  /* 0x0000000e0b047225 */ /* 0x000fc800078e00ff */
[----:B-1----:R-:W-:-:S04]  /*6c80*/  IMAD.WIDE.U32 R6, P0, R3, R15, R4 ;  /* 0x0000000f03067225 */ /* 0x002fc80007800004 */
[----:B------:R-:W-:Y:S01]  /*6c90*/  IMAD.WIDE.U32 R4, R3, R14, RZ ;  /* 0x0000000e03047225 */ /* 0x000fe200078e00ff */
[----:B------:R-:W-:-:S03]  /*6ca0*/  MOV R8, R7 ;  /* 0x0000000700087202 */ /* 0x000fc60000000f00 */
[----:B------:R-:W-:Y:S01]  /*6cb0*/  IMAD.X R9, RZ, RZ, RZ, P0 ;  /* 0x000000ffff097224 */ /* 0x000fe200000e06ff */
[----:B------:R-:W-:-:S05]  /*6cc0*/  IADD3 RZ, P0, R5, R6, RZ ;  /* 0x0000000605ff7210 */ /* 0x000fca0007f1e0ff */
[----:B------:R-:W-:-:S08]  /*6cd0*/  IMAD.WIDE.U32.X R4, R11, R15, R8, P0 ;  /* 0x0000000f0b047225 */ /* 0x000fd000000e0408 */
.L_x_129:
[----:B------:R-:W-:Y:S01]  /*6ce0*/  ISETP.NE.AND P0, PT, R2, 0x1, PT ;  /* 0x000000010200780c */ /* 0x000fe20003f05270 */
[----:B-1----:R-:W-:Y:S01]  /*6cf0*/  IMAD.MOV R20, RZ, RZ, -R20 ;  /* 0x000000ffff147224 */ /* 0x002fe200078e0a14 */
[----:B--2---:R-:W-:Y:S01]  /*6d00*/  SHF.R.U64 R3, R4, R26, R5 ;  /* 0x0000001a04037219 */ /* 0x004fe20000001205 */
[----:B------:R-:W-:Y:S01]  /*6d10*/  VIADD R5, R21, 0xffffffff ;  /* 0xffffffff15057836 */ /* 0x000fe20000000000 */
[----:B------:R-:W-:Y:S02]  /*6d20*/  LOP3.LUT R154, R10, R27, RZ, 0xc0, !PT ;  /* 0x0000001b0a9a7212 */ /* 0x000fe400078ec0ff */
[----:B------:R-:W-:Y:S02]  /*6d30*/  IADD3 R4, -R3, RZ, RZ ;  /* 0x000000ff03047210 */ /* 0x000fe40007ffe1ff */
[----:B------:R-:W-:Y:S01]  /*6d40*/  LOP3.LUT R12, R12, R5, RZ, 0xc0, !PT ;  /* 0x000000050c0c7212 */ /* 0x000fe200078ec0ff */
[----:B------:R-:W-:Y:S01]  /*6d50*/  IMAD R154, R30, R3, R154 ;  /* 0x000000031e9a7224 */ /* 0x000fe200078e029a */
[----:B------:R-:W-:Y:S01]  /*6d60*/  R2UR UR47, R32 ;  /* 0x00000000202f72ca */ /* 0x000fe200000e0000 */
[----:B----4-:R-:W-:-:S02]  /*6d70*/  IMAD R3, R4, R29, R13 ;  /* 0x0000001d04037224 */ /* 0x010fc400078e020d */
[----:B---3--:R-:W-:Y:S02]  /*6d80*/  @P0 IMAD R23, R24, R20, R25 ;  /* 0x0000001418170224 */ /* 0x008fe400078e0219 */
[----:B------:R-:W-:Y:S02]  /*6d90*/  IMAD R3, R3, R21, R12 ;  /* 0x0000001503037224 */ /* 0x000fe400078e020c */
[----:B------:R-:W-:Y:S02]  /*6da0*/  IMAD R154, R154, R31, R23 ;  /* 0x0000001f9a9a7224 */ /* 0x000fe400078e0217 */
[----:B------:R-:W-:-:S03]  /*6db0*/  IMAD.MOV.U32 R4, RZ, RZ, 0x1 ;  /* 0x00000001ff047424 */ /* 0x000fc600078e00ff */
[----:B------:R-:W-:Y:S02]  /*6dc0*/  SEL R153, R3, R154, !P0 ;  /* 0x0000009a03997207 */ /* 0x000fe40004000000 */
[----:B------:R-:W-:Y:S02]  /*6dd0*/  SEL R154, R154, R3, !P0 ;  /* 0x000000039a9a7207 */ /* 0x000fe40004000000 */
[----:B------:R-:W-:-:S07]  /*6de0*/  PRMT R3, R4, 0x7610, R3 ;  /* 0x0000761004037816 */ /* 0x000fce0000000003 */
.L_x_127:
[----:B------:R-:W-:Y:S01]  /*6df0*/  UIADD3 UR49, UR50, UR49, URZ ;  /* 0x0000003132317290 */ /* 0x000fe2000fffe03f */
[----:B------:R-:W-:Y:S01]  /*6e00*/  LOP3.LUT P0, RZ, R3, 0xff, RZ, 0xc0, !PT ;  /* 0x000000ff03ff7812 */ /* 0x000fe2000780c0ff */
[----:B------:R-:W-:Y:S01]  /*6e10*/  UIADD3 UR39, UR39, 0x8, URZ ;  /* 0x0000000827277890 */ /* 0x000fe2000fffe03f */
[----:B------:R-:W-:Y:S01]  /*6e20*/  IMAD.MOV.U32 R156, RZ, RZ, R0 ;  /* 0x000000ffff9c7224 */ /* 0x000fe200078e0000 */
[----:B------:R-:W-:Y:S02]  /*6e30*/  USHF.R.U32.HI UR4, URZ, 0x2, UR49 ;  /* 0x000000023f047899 */ /* 0x000fe40008011631 */
[----:B------:R-:W-:Y:S02]  /*6e40*/  UISETP.GT.U32.AND UP0, UPT, UR49, 0x3, UPT ;  /* 0x000000033100788c */ /* 0x000fe4000bf04070 */
[----:B------:R-:W-:Y:S02]  /*6e50*/  ULOP3.LUT UR4, UR4, 0x1, URZ, 0xc0, !UPT ;  /* 0x0000000104047892 */ /* 0x000fe4000f8ec03f */
[----:B------:R-:W-:-:S02]  /*6e60*/  UISETP.LT.U32.AND UP0, UPT, UR50, 0x4, UP0 ;  /* 0x000000043200788c */ /* 0x000fc40008701070 */
[----:B------:R-:W-:Y:S02]  /*6e70*/  UISETP.NE.U32.AND UP1, UPT, UR4, 0x1, UPT ;  /* 0x000000010400788c */ /* 0x000fe4000bf25070 */
[----:B------:R-:W-:Y:S02]  /*6e80*/  USEL UR5, URZ, 0x1, !UP0 ;  /* 0x000000013f057887 */ /* 0x000fe4000c000000 */
[----:B------:R-:W-:Y:S02]  /*6e90*/  UISETP.GT.U32.AND UP1, UPT, UR50, 0x3, !UP1 ;  /* 0x000000033200788c */ /* 0x000fe4000cf24070 */
[----:B------:R-:W-:Y:S02]  /*6ea0*/  ULOP3.LUT UR49, UR49, 0x3, URZ, 0xc0, !UPT ;  /* 0x0000000331317892 */ /* 0x000fe4000f8ec03f */
[----:B------:R-:W-:-:S04]  /*6eb0*/  USEL UR4, URZ, 0x1, !UP1 ;  /* 0x000000013f047887 */ /* 0x000fc8000c800000 */
[----:B------:R-:W-:Y:S01]  /*6ec0*/  ULOP3.LUT UR48, UR4, UR48, UR5, 0x96, !UPT ;  /* 0x0000003004307292 */ /* 0x000fe2000f8e9605 */
[----:B------:R-:W-:Y:S11]  /*6ed0*/  @P0 BRA `(.L_x_130) ;  /* 0xffffffa400700947 */ /* 0x000ff6000383ffff */
[----:B------:R-:W-:-:S13]  /*6ee0*/  PLOP3.LUT P0, PT, PT, PT, PT, 0x8, 0x0 ;  /* 0x000000000000781c */ /* 0x000fda0003f0e170 */
.L_x_18:
[----:B------:R-:W-:Y:S05]  /*6ef0*/  @P0 BRA `(.L_x_10) ;  /* 0x0000003000240947 */ /* 0x000fea0003800000 */
[----:B------:R-:W-:Y:S01]  /*6f00*/  ULDC.64 UR6, c[0x0][0x588] ;  /* 0x0001620000067ab9 */ /* 0x000fe20000000a00 */
[----:B------:R-:W-:Y:S01]  /*6f10*/  ISETP.NE.U32.AND P1, PT, R165, RZ, PT ;  /* 0x000000ffa500720c */ /* 0x000fe20003f25070 */
[----:B------:R-:W-:-:S04]  /*6f20*/  DEPBAR.LE SB0, 0x0 ;  /* 0x000080000000791a */ /* 0x000fc80000000000 */
[----:B------:R-:W-:Y:S01]  /*6f30*/  ISETP.NE.U32.AND P0, PT, RZ, UR6, PT ;  /* 0x00000006ff007c0c */ /* 0x000fe2000bf05070 */
[----:B------:R-:W-:Y:S01]  /*6f40*/  BSSY B0, `(.L_x_131) ;  /* 0x0000015000007945 */ /* 0x000fe20003800000 */
[----:B------:R-:W-:Y:S02]  /*6f50*/  ISETP.NE.AND.EX P1, PT, R166, RZ, PT, P1 ;  /* 0x000000ffa600720c */ /* 0x000fe40003f25310 */
[----:B------:R-:W-:-:S13]  /*6f60*/  ISETP.NE.AND.EX P0, PT, RZ, UR7, PT, P0 ;  /* 0x00000007ff007c0c */ /* 0x000fda000bf05300 */
[----:B------:R-:W-:Y:S05]  /*6f70*/  @P0 BRA P1, `(.L_x_132) ;  /* 0x0000000000440947 */ /* 0x000fea0000800000 */
[----:B------:R-:W-:-:S04]  /*6f80*/  ISETP.NE.U32.AND P0, PT, R165, RZ, PT ;  /* 0x000000ffa500720c */ /* 0x000fc80003f05070 */
[----:B------:R-:W-:-:S13]  /*6f90*/  ISETP.NE.AND.EX P0, PT, R166, RZ, PT, P0 ;  /* 0x000000ffa600720c */ /* 0x000fda0003f05300 */
[----:B------:R-:W-:Y:S05]  /*6fa0*/  @!P0 BRA `(.L_x_133) ;  /* 0x00000000002c8947 */ /* 0x000fea0003800000 */
[----:B------:R-:W-:-:S13]  /*6fb0*/  LOP3.LUT P0, RZ, R152, 0xff, RZ, 0xc0, !PT ;  /* 0x000000ff98ff7812 */ /* 0x000fda000780c0ff */
[----:B------:R-:W-:Y:S05]  /*6fc0*/  @!P0 BRA `(.L_x_134) ;  /* 0x0000000000108947 */ /* 0x000fea0003800000 */
[----:B-----5:R-:W-:-:S13]  /*6fd0*/  FSETP.NEU.AND P0, PT, R162, RZ, PT ;  /* 0x000000ffa200720b */ /* 0x020fda0003f0d000 */
[----:B------:R-:W-:Y:S05]  /*6fe0*/  @!P0 BREAK B0 ;  /* 0x0000000000008942 */ /* 0x000fea0003800000 */
[----:B------:R-:W-:Y:S05]  /*6ff0*/  @P0 BRA `(.L_x_132) ;  /* 0x0000000000240947 */ /* 0x000fea0003800000 */
[----:B------:R-:W-:Y:S05]  /*7000*/  BRA `(.L_x_10) ;  /* 0x0000002c00e07947 */ /* 0x000fea0003800000 */
.L_x_134:
[----:B------:R-:W-:-:S04]  /*7010*/  ISETP.NE.U32.AND P0, PT, RZ, UR6, PT ;  /* 0x00000006ff007c0c */ /* 0x000fc8000bf05070 */
[----:B------:R-:W-:-:S13]  /*7020*/  ISETP.NE.AND.EX P0, PT, RZ, UR7, PT, P0 ;  /* 0x00000007ff007c0c */ /* 0x000fda000bf05300 */
[----:B------:R-:W-:Y:S05]  /*7030*/  @!P0 BREAK B0 ;  /* 0x0000000000008942 */ /* 0x000fea0003800000 */
[----:B------:R-:W-:Y:S05]  /*7040*/  @P0 BRA `(.L_x_132) ;  /* 0x0000000000100947 */ /* 0x000fea0003800000 */
[----:B------:R-:W-:Y:S05]  /*7050*/  BRA `(.L_x_10) ;  /* 0x0000002c00cc7947 */ /* 0x000fea0003800000 */
.L_x_133:
[----:B-----5:R-:W-:-:S13]  /*7060*/  FSETP.NEU.AND P0, PT, R162, RZ, PT ;  /* 0x000000ffa200720b */ /* 0x020fda0003f0d000 */
[----:B------:R-:W-:Y:S05]  /*7070*/  @!P0 BREAK B0 ;  /* 0x0000000000008942 */ /* 0x000fea0003800000 */
[----:B------:R-:W-:Y:S05]  /*7080*/  @!P0 BRA `(.L_x_10) ;  /* 0x0000002c00c08947 */ /* 0x000fea0003800000 */
.L_x_132:
[----:B------:R-:W-:Y:S05]  /*7090*/  BSYNC B0 ;  /* 0x0000000000007941 */ /* 0x000fea0003800000 */
.L_x_131:
[----:B------:R-:W-:-:S04]  /*70a0*/  LOP3.LUT R19, R19, 0x1, RZ, 0xfc, !PT ;  /* 0x0000000113137812 */ /* 0x000fc800078efcff */
[----:B------:R-:W-:-:S13]  /*70b0*/  ISETP.NE.AND P0, PT, R19, 0x3, PT ;  /* 0x000000031300780c */ /* 0x000fda0003f05270 */
[----:B------:R-:W-:Y:S05]  /*70c0*/  @!P0 BRA `(.L_x_135) ;  /* 0x0000000000048947 */ /* 0x000fea0003800000 */
[----:B------:R-:W-:Y:S01]  /*70d0*/  BPT.TRAP 0x1 ;  /* 0x000000040000795c */ /* 0x000fe20000300000 */
.L_x_135:
[----:B------:R-:W3:Y:S01]  /*70e0*/  S2UR UR5, SR_CgaCtaId ;  /* 0x00000000000579c3 */ /* 0x000ee20000008800 */
[----:B------:R-:W-:Y:S02]  /*70f0*/  UMOV UR4, 0x400 ;  /* 0x0000040000047882 */ /* 0x000fe40000000000 */
[----:B---3--:R-:W-:-:S04]  /*7100*/  ULEA UR4, UR5, UR4, 0x18 ;  /* 0x0000000405047291 */ /* 0x008fc8000f8ec03f */
[----:B------:R-:W-:-:S04]  /*7110*/  ULEA UR4, UR36, UR4, 0x3 ;  /* 0x0000000424047291 */ /* 0x000fc8000f8e183f */
[----:B------:R-:W-:-:S04]  /*7120*/  UIADD3 UR4, UR4, 0x60, URZ ;  /* 0x0000006004047890 */ /* 0x000fc8000fffe03f */
[----:B------:R-:W-:-:S09]  /*7130*/  UPRMT UR4, UR5, 0x654, UR4 ;  /* 0x0000065405047896 */ /* 0x000fd20008000004 */
[----:B------:R-:W-:Y:S01]  /*7140*/  SYNCS.ARRIVE.TRANS64.RED.A1T0 RZ, [UR4], RZ ;  /* 0x000000ffffff79a7 */ /* 0x000fe20008100404 */
[----:B------:R-:W-:Y:S05]  /*7150*/  BRA `(.L_x_10) ;  /* 0x0000002c008c7947 */ /* 0x000fea0003800000 */
.L_x_9:
[----:B------:R-:W-:Y:S01]  /*7160*/  ULDC.64 UR4, c[0x0][0x8f8] ;  /* 0x00023e0000047ab9 */ /* 0x000fe20000000a00 */
[----:B------:R-:W-:Y:S01]  /*7170*/  PRMT R10, RZ, 0x7610, R10 ;  /* 0x00007610ff0a7816 */ /* 0x000fe2000000000a */
[----:B------:R-:W-:Y:S01]  /*7180*/  IMAD.MOV.U32 R7, RZ, RZ, -0x1 ;  /* 0xffffffffff077424 */ /* 0x000fe200078e00ff */
[----:B------:R-:W-:Y:S01]  /*7190*/  ISETP.GE.U32.AND P1, PT, R16, UR4, PT ;  /* 0x0000000410007c0c */ /* 0x000fe2000bf26070 */
[----:B------:R-:W-:Y:S01]  /*71a0*/  IMAD.MOV.U32 R6, RZ, RZ, -0x1 ;  /* 0xffffffffff067424 */ /* 0x000fe200078e00ff */
[----:B------:R-:W-:Y:S02]  /*71b0*/  MOV R13, 0xffffffff ;  /* 0xffffffff000d7802 */ /* 0x000fe40000000f00 */
[----:B------:R-:W-:-:S13]  /*71c0*/  ISETP.GE.U32.AND.EX P1, PT, R17, UR5, PT, P1 ;  /* 0x0000000511007c0c */ /* 0x000fda000bf26110 */
[----:B------:R-:W-:Y:S05]  /*71d0*/  @P1 BRA `(.L_x_136) ;  /* 0x00000004005c1947 */ /* 0x000fea0003800000 */
[----:B------:R-:W1:Y:S01]  /*71e0*/  LDC.64 R14, c[0x0][0x8d0] ;  /* 0x00023400ff0e7b82 */ /* 0x000e620000000a00 */
[----:B------:R-:W-:Y:S01]  /*71f0*/  MOV R12, R16 ;  /* 0x00000010000c7202 */ /* 0x000fe20000000f00 */
[----:B------:R-:W-:-:S06]  /*7200*/  IMAD.MOV.U32 R13, RZ, RZ, R17 ;  /* 0x000000ffff0d7224 */ /* 0x000fcc00078e0011 */
[----:B------:R-:W2:Y:S08]  /*7210*/  LDC R20, c[0x0][0x8d8] ;  /* 0x00023600ff147b82 */ /* 0x000eb00000000800 */
[----:B------:R-:W3:Y:S01]  /*7220*/  LDC.64 R24, c[0x0][0x8c8] ;  /* 0x00023200ff187b82 */ /* 0x000ee20000000a00 */
[----:B-1----:R-:W-:-:S04]  /*7230*/  ISETP.NE.U32.AND P1, PT, R14, RZ, PT ;  /* 0x000000ff0e00720c */ /* 0x002fc80003f25070 */
[----:B------:R-:W-:-:S13]  /*7240*/  ISETP.NE.AND.EX P1, PT, R15, RZ, PT, P1 ;  /* 0x000000ff0f00720c */ /* 0x000fda0003f25310 */
[----:B--23--:R-:W-:Y:S05]  /*7250*/  @!P1 BRA `(.L_x_137) ;  /* 0x0000000000289947 */ /* 0x00cfea0003800000 */
[----:B------:R-:W1:Y:S02]  /*7260*/  LDC R7, c[0x0][0x8dc] ;  /* 0x00023700ff077b82 */ /* 0x000e640000000800 */
[----:B-1----:R-:W-:-:S05]  /*7270*/  IADD3 R13, P1, R16, R7, RZ ;  /* 0x00000007100d7210 */ /* 0x002fca0007f3e0ff */
[----:B------:R-:W-:-:S04]  /*7280*/  IMAD.X R21, RZ, RZ, R17, P1 ;  /* 0x000000ffff157224 */ /* 0x000fc800008e0611 */
[----:B------:R-:W-:-:S04]  /*7290*/  IMAD.WIDE.U32 R6, R21, R14, RZ ;  /* 0x0000000e15067225 */ /* 0x000fc800078e00ff */
[----:B------:R-:W-:-:S04]  /*72a0*/  IMAD.WIDE.U32 R10, P1, R13, R15, R6 ;  /* 0x0000000f0d0a7225 */ /* 0x000fc80007820006 */
[----:B------:R-:W-:Y:S01]  /*72b0*/  IMAD.WIDE.U32 R6, R13, R14, RZ ;  /* 0x0000000e0d067225 */ /* 0x000fe200078e00ff */
[----:B------:R-:W-:-:S03]  /*72c0*/  IADD3.X R13, RZ, RZ, RZ, P1, !PT ;  /* 0x000000ffff0d7210 */ /* 0x000fc60000ffe4ff */
[----:B------:R-:W-:Y:S01]  /*72d0*/  IMAD.MOV.U32 R12, RZ, RZ, R11 ;  /* 0x000000ffff0c7224 */ /* 0x000fe200078e000b */
[----:B------:R-:W-:-:S05]  /*72e0*/  IADD3 RZ, P1, R7, R10, RZ ;  /* 0x0000000a07ff7210 */ /* 0x000fca0007f3e0ff */
[----:B------:R-:W-:-:S08]  /*72f0*/  IMAD.WIDE.U32.X R12, R21, R15, R12, P1 ;  /* 0x0000000f150c7225 */ /* 0x000fd000008e040c */
.L_x_137:
[--C-:B------:R-:W-:Y:S01]  /*7300*/  SHF.R.U64 R14, R12, R20, R13.reuse ;  /* 0x000000140c0e7219 */ /* 0x100fe2000000120d */
[----:B------:R-:W1:Y:S01]  /*7310*/  LDC R26, c[0x0][0x8c0] ;  /* 0x00023000ff1a7b82 */ /* 0x000e620000000800 */
[----:B------:R-:W-:Y:S01]  /*7320*/  I2FP.F32.U32 R7, R8 ;  /* 0x0000000800077245 */ /* 0x000fe20000201000 */
[----:B------:R-:W-:Y:S01]  /*7330*/  ULDC UR4, c[0x0][0x150] ;  /* 0x0000540000047ab9 */ /* 0x000fe20000000800 */
[----:B------:R-:W-:Y:S02]  /*7340*/  SHF.R.U32.HI R6, RZ, R20, R13 ;  /* 0x00000014ff067219 */ /* 0x000fe4000001160d */
[----:B------:R-:W-:Y:S01]  /*7350*/  IADD3 R9, P1, RZ, -R14, RZ ;  /* 0x8000000eff097210 */ /* 0x000fe20007f3e0ff */
[----:B------:R-:W-:Y:S01]  /*7360*/  FMUL R13, R7, UR4 ;  /* 0x00000004070d7c20 */ /* 0x000fe20008400000 */
[----:B------:R-:W-:Y:S01]  /*7370*/  ULDC UR4, c[0x0][0x154] ;  /* 0x0000550000047ab9 */ /* 0x000fe20000000800 */
[----:B------:R-:W2:Y:S02]  /*7380*/  LDC.64 R28, c[0x0][0x8e8] ;  /* 0x00023a00ff1c7b82 */ /* 0x000ea40000000a00 */
[----:B------:R-:W-:-:S02]  /*7390*/  IMAD.X R11, RZ, RZ, ~R6, P1 ;  /* 0x000000ffff0b7224 */ /* 0x000fc400008e0e06 */
[----:B------:R-:W3:Y:S01]  /*73a0*/  F2I.U32.TRUNC.NTZ R13, R13 ;  /* 0x0000000d000d7305 */ /* 0x000ee2000020f000 */
[----:B------:R-:W-:-:S03]  /*73b0*/  IMAD.WIDE.U32 R6, R9, R24, R16 ;  /* 0x0000001809067225 */ /* 0x000fc600078e0010 */
[----:B------:R-:W4:Y:S01]  /*73c0*/  LDC R15, c[0x0][0x144] ;  /* 0x00005100ff0f7b82 */ /* 0x000f220000000800 */
[----:B------:R-:W-:-:S04]  /*73d0*/  IMAD R10, R11, R24, RZ ;  /* 0x000000180b0a7224 */ /* 0x000fc800078e02ff */
[----:B------:R-:W-:Y:S02]  /*73e0*/  IMAD R9, R9, R25, R10 ;  /* 0x0000001909097224 */ /* 0x000fe400078e020a */
[----:B------:R-:W-:Y:S01]  /*73f0*/  IMAD.MOV.U32 R10, RZ, RZ, -0x1 ;  /* 0xffffffffff0a7424 */ /* 0x000fe200078e00ff */
[----:B------:R-:W5:Y:S02]  /*7400*/  LDC R20, c[0x0][0x8b0] ;  /* 0x00022c00ff147b82 */ /* 0x000f640000000800 */
[----:B------:R-:W-:Y:S02]  /*7410*/  IADD3 R7, R7, R9, RZ ;  /* 0x0000000907077210 */ /* 0x000fe40007ffe0ff */
[----:B------:R-:W-:Y:S02]  /*7420*/  I2FP.F32.U32 R9, R3 ;  /* 0x0000000300097245 */ /* 0x000fe40000201000 */
[-C--:B-1----:R-:W-:Y:S01]  /*7430*/  SHF.R.U64 R12, R6, R26.reuse, R7 ;  /* 0x0000001a060c7219 */ /* 0x082fe20000001207 */
[----:B---3--:R-:W-:Y:S01]  /*7440*/  IMAD.MOV R6, RZ, RZ, -R13 ;  /* 0x000000ffff067224 */ /* 0x008fe200078e0a0d */
[----:B------:R-:W1:Y:S01]  /*7450*/  LDC R11, c[0x0][0x900] ;  /* 0x00024000ff0b7b82 */ /* 0x000e620000000800 */
[----:B--2---:R-:W-:Y:S01]  /*7460*/  ISETP.NE.U32.AND P1, PT, R28, RZ, PT ;  /* 0x000000ff1c00720c */ /* 0x004fe20003f25070 */
[----:B------:R-:W-:Y:S01]  /*7470*/  FMUL R9, R9, UR4 ;  /* 0x0000000409097c20 */ /* 0x000fe20008400000 */
[----:B------:R-:W-:-:S02]  /*7480*/  SHF.R.U32.HI R7, RZ, R26, R7 ;  /* 0x0000001aff077219 */ /* 0x000fc40000011607 */
[----:B------:R-:W-:-:S03]  /*7490*/  ISETP.NE.AND.EX P1, PT, R29, RZ, PT, P1 ;  /* 0x000000ff1d00720c */ /* 0x000fc60003f25310 */
[----:B------:R-:W2:Y:S01]  /*74a0*/  LDC R24, c[0x0][0x148] ;  /* 0x00005200ff187b82 */ /* 0x000ea20000000800 */
[----:B----4-:R-:W-:Y:S01]  /*74b0*/  IMAD R25, R15, R6, R8 ;  /* 0x000000060f197224 */ /* 0x010fe200078e0208 */
[----:B------:R-:W-:-:S06]  /*74c0*/  MOV R8, 0x1 ;  /* 0x0000000100087802 */ /* 0x000fcc0000000f00 */
[----:B------:R-:W3:Y:S01]  /*74d0*/  LDC R23, c[0x0][0x8a8] ;  /* 0x00022a00ff177b82 */ /* 0x000ee20000000800 */
[-CC-:B-----5:R-:W-:Y:S02]  /*74e0*/  SHF.R.U64 R15, R12, R20.reuse, R7.reuse ;  /* 0x000000140c0f7219 */ /* 0x1a0fe40000001207 */
[----:B------:R-:W-:Y:S02]  /*74f0*/  SHF.R.U32.HI R6, RZ, R20, R7 ;  /* 0x00000014ff067219 */ /* 0x000fe40000011607 */
[----:B------:R4:W1:Y:S03]  /*7500*/  F2I.U32.TRUNC.NTZ R20, R9 ;  /* 0x0000000900147305 */ /* 0x000866000020f000 */
[----:B------:R-:W2:Y:S01]  /*7510*/  LDC R27, c[0x0][0x8f0] ;  /* 0x00023c00ff1b7b82 */ /* 0x000ea20000000800 */
[-C--:B-1----:R-:W-:Y:S02]  /*7520*/  SHF.R.U64 R21, R15, R11.reuse, R6 ;  /* 0x0000000b0f157219 */ /* 0x082fe40000001206 */
[----:B------:R-:W-:-:S02]  /*7530*/  SHF.L.U32 R10, R10, R11, RZ ;  /* 0x0000000b0a0a7219 */ /* 0x000fc400000006ff */
[-C--:B------:R-:W-:Y:S01]  /*7540*/  SHF.R.U32.HI R7, RZ, R11.reuse, R6 ;  /* 0x0000000bff077219 */ /* 0x080fe20000011606 */
[----:B------:R-:W-:Y:S01]  /*7550*/  IMAD.MOV.U32 R6, RZ, RZ, R21 ;  /* 0x000000ffff067224 */ /* 0x000fe200078e0015 */
[----:B------:R-:W-:Y:S01]  /*7560*/  SHF.L.U32 R26, R8, R11, RZ ;  /* 0x0000000b081a7219 */ /* 0x000fe200000006ff */
[----:B------:R-:W1:Y:S01]  /*7570*/  LDC R30, c[0x0][0x8e0] ;  /* 0x00023800ff1e7b82 */ /* 0x000e620000000800 */
[----:B------:R-:W-:-:S07]  /*7580*/  LOP3.LUT R32, RZ, R10, RZ, 0x33, !PT ;  /* 0x0000000aff207212 */ /* 0x000fce00078e33ff */
[----:B------:R-:W1:Y:S01]  /*7590*/  LDC R31, c[0x0][0x8b8] ;  /* 0x00022e00ff1f7b82 */ /* 0x000e620000000800 */
[----:B----4-:R-:W-:Y:S05]  /*75a0*/  @!P1 BRA `(.L_x_138) ;  /* 0x0000000000289947 */ /* 0x010fea0003800000 */
[----:B------:R-:W4:Y:S02]  /*75b0*/  LDC R6, c[0x0][0x8f4] ;  /* 0x00023d00ff067b82 */ /* 0x000f240000000800 */
[----:B----4-:R-:W-:-:S05]  /*75c0*/  IADD3 R11, P1, R21, R6, RZ ;  /* 0x00000006150b7210 */ /* 0x010fca0007f3e0ff */
        /* <DEDUP_REMOVED lines=8> */
.L_x_138:
[----:B------:R-:W-:Y:S01]  /*7650*/  ISETP.NE.AND P1, PT, R2, 0x1, PT ;  /* 0x000000010200780c */ /* 0x000fe20003f25270 */
[----:B------:R-:W-:Y:S01]  /*7660*/  IMAD.MOV R20, RZ, RZ, -R20 ;  /* 0x000000ffff147224 */ /* 0x000fe200078e0a14 */
[----:B--2---:R-:W-:Y:S01]  /*7670*/  SHF.R.U64 R7, R6, R27, R7 ;  /* 0x0000001b06077219 */ /* 0x004fe20000001207 */
[----:B------:R-:W-:Y:S01]  /*7680*/  IMAD.MOV.U32 R10, RZ, RZ, 0x1 ;  /* 0x00000001ff0a7424 */ /* 0x000fe200078e00ff */
[----:B------:R-:W-:Y:S02]  /*7690*/  LOP3.LUT R6, R15, R32, RZ, 0xc0, !PT ;  /* 0x000000200f067212 */ /* 0x000fe400078ec0ff */
[----:B---3--:R-:W-:Y:S01]  /*76a0*/  IADD3 R9, R23, -0x1, RZ ;  /* 0xffffffff17097810 */ /* 0x008fe20007ffe0ff */
[----:B------:R-:W-:Y:S02]  /*76b0*/  IMAD.MOV R8, RZ, RZ, -R7 ;  /* 0x000000ffff087224 */ /* 0x000fe400078e0a07 */
[----:B------:R-:W-:Y:S01]  /*76c0*/  IMAD R6, R26, R7, R6 ;  /* 0x000000071a067224 */ /* 0x000fe200078e0206 */
[----:B------:R-:W-:-:S03]  /*76d0*/  LOP3.LUT R12, R12, R9, RZ, 0xc0, !PT ;  /* 0x000000090c0c7212 */ /* 0x000fc600078ec0ff */
[----:B------:R-:W-:Y:S02]  /*76e0*/  @P1 IMAD R25, R24, R20, R3 ;  /* 0x0000001418191224 */ /* 0x000fe400078e0203 */
[----:B-1----:R-:W-:Y:S02]  /*76f0*/  IMAD R3, R8, R30, R21 ;  /* 0x0000001e08037224 */ /* 0x002fe400078e0215 */
[----:B------:R-:W-:Y:S02]  /*7700*/  IMAD R13, R6, R31, R25 ;  /* 0x0000001f060d7224 */ /* 0x000fe400078e0219 */
[----:B------:R-:W-:-:S05]  /*7710*/  IMAD R6, R3, R23, R12 ;  /* 0x0000001703067224 */ /* 0x000fca00078e020c */
[----:B------:R-:W-:Y:S02]  /*7720*/  SEL R7, R6, R13, !P1 ;  /* 0x0000000d06077207 */ /* 0x000fe40004800000 */
[----:B------:R-:W-:Y:S02]  /*7730*/  SEL R13, R13, R6, !P1 ;  /* 0x000000060d0d7207 */ /* 0x000fe40004800000 */
[----:B------:R-:W-:-:S07]  /*7740*/  MOV R6, R14 ;  /* 0x0000000e00067202 */ /* 0x000fce0000000f00 */
.L_x_136:
[----:B------:R-:W-:-:S08]  /*7750*/  NOP ;  /* 0x0000000000007918 */ /* 0x000fd00000000000 */
[----:B------:R-:W1:-:S00]  /*7760*/  USETMAXREG.DEALLOC.CTAPOOL 0x28 ;  /* 0x00000028000079c8 */ /* 0x000e4000080e0500 */
[----:B-1----:R-:W-:-:S13]  /*7770*/  ISETP.NE.AND P1, PT, R0, 0x1, PT ;  /* 0x000000010000780c */ /* 0x002fda0003f25270 */
[----:B------:R-:W-:Y:S05]  /*7780*/  @!P1 BRA `(.L_x_10) ;  /* 0x0000002800009947 */ /* 0x000fea0003800000 */
[----:B------:R-:W-:Y:S05]  /*7790*/  @!P4 BRA `(.L_x_139) ;  /* 0x000000180018c947 */ /* 0x000fea0003800000 */
[----:B------:R-:W-:-:S13]  /*77a0*/  ISETP.NE.OR P0, PT, R0, 0x2, P0 ;  /* 0x000000020000780c */ /* 0x000fda0000705670 */
[----:B------:R-:W-:Y:S05]  /*77b0*/  @P0 BRA `(.L_x_10) ;  /* 0x0000002400f40947 */ /* 0x000fea0003800000 */
[----:B------:R-:W-:-:S13]  /*77c0*/  LOP3.LUT P1, RZ, R10, 0xff, RZ, 0xc0, !PT ;  /* 0x000000ff0aff7812 */ /* 0x000fda000782c0ff */
[----:B------:R-:W-:Y:S05]  /*77d0*/  @!P1 BRA `(.L_x_140) ;  /* 0x0000000000189947 */ /* 0x000fea0003800000 */
[----:B------:R-:W-:Y:S01]  /*77e0*/  UMOV UR4, 0x400 ;  /* 0x0000040000047882 */ /* 0x000fe20000000000 */
[----:B------:R-:W-:Y:S01]  /*77f0*/  IMAD.MOV.U32 R0, RZ, RZ, RZ ;  /* 0x000000ffff007224 */ /* 0x000fe200078e00ff */
[----:B------:R-:W-:-:S04]  /*7800*/  ULEA UR4, UR37, UR4, 0x18 ;  /* 0x0000000425047291 */ /* 0x000fc8000f8ec03f */
[----:B------:R-:W-:-:S05]  /*7810*/  SHF.L.U32 R0, R0, 0x1f, RZ ;  /* 0x0000001f00007819 */ /* 0x000fca00000006ff */
[----:B------:R-:W1:Y:S02]  /*7820*/  SYNCS.PHASECHK.TRANS64.TRYWAIT P0, [UR4+0x88], R0 ;  /* 0x00008800ff0075a7 */ /* 0x000e640008000144 */
[----:B-1----:R-:W-:Y:S05]  /*7830*/  @!P0 BRA `(.L_x_141) ;  /* 0x0000002800ac8947 */ /* 0x002fea0003800000 */
.L_x_140:
[----:B------:R-:W-:Y:S01]  /*7840*/  PRMT R9, RZ, 0x7610, R9 ;  /* 0x00007610ff097816 */ /* 0x000fe20000000009 */
[----:B------:R-:W-:Y:S06]  /*7850*/  @P3 BRA `(.L_x_142) ;  /* 0x0000000000243947 */ /* 0x000fec0003800000 */
[----:B------:R-:W-:Y:S02]  /*7860*/  ULDC.64 UR4, c[0x0][0x588] ;  /* 0x0001620000047ab9 */ /* 0x000fe40000000a00 */
[----:B------:R-:W-:-:S04]  /*7870*/  ISETP.NE.U32.AND P0, PT, RZ, UR4, PT ;  /* 0x00000004ff007c0c */ /* 0x000fc8000bf05070 */
[----:B------:R-:W-:-:S13]  /*7880*/  ISETP.NE.AND.EX P0, PT, RZ, UR5, PT, P0 ;  /* 0x00000005ff007c0c */ /* 0x000fda000bf05300 */
[----:B------:R-:W-:Y:S05]  /*7890*/  @!P0 BRA `(.L_x_143) ;  /* 0x00000000000c8947 */ /* 0x000fea0003800000 */
[----:B------:R2:W5:Y:S01]  /*78a0*/  LDG.E R11, desc[UR42][R4.64] ;  /* 0x0000002a040b7981 */ /* 0x000562000c1e1900 */
[----:B------:R-:W-:Y:S01]  /*78b0*/  IMAD.MOV.U32 R9, RZ, RZ, 0x1 ;  /* 0x00000001ff097424 */ /* 0x000fe200078e00ff */
[----:B------:R-:W-:Y:S06]  /*78c0*/  BRA `(.L_x_142) ;  /* 0x0000000000087947 */ /* 0x000fec0003800000 */
.L_x_143:
[----:B------:R-:W3:Y:S01]  /*78d0*/  LDC R11, c[0x0][0x580] ;  /* 0x00016000ff0b7b82 */ /* 0x000ee20000000800 */
[----:B------:R-:W-:-:S07]  /*78e0*/  MOV R9, 0x1 ;  /* 0x0000000100097802 */ /* 0x000fce0000000f00 */
.L_x_142:
[----:B------:R-:W-:Y:S05]  /*78f0*/  @!P1 BRA `(.L_x_144) ;  /* 0x0000001400489947 */ /* 0x000fea0003800000 */
[----:B-1----:R-:W1:Y:S01]  /*7900*/  LDC R0, c[0x0][0x900] ;  /* 0x00024000ff007b82 */ /* 0x002e620000000800 */
[----:B--2---:R-:W-:Y:S01]  /*7910*/  IMAD.MOV.U32 R5, RZ, RZ, -0x1 ;  /* 0xffffffffff057424 */ /* 0x004fe200078e00ff */
[----:B------:R-:W-:Y:S01]  /*7920*/  LOP3.LUT R10, R19, 0x2, RZ, 0xfc, !PT ;  /* 0x00000002130a7812 */ /* 0x000fe200078efcff */
[----:B------:R-:W-:Y:S01]  /*7930*/  IMAD.MOV.U32 R15, RZ, RZ, 0x1 ;  /* 0x00000001ff0f7424 */ /* 0x000fe200078e00ff */
[----:B------:R-:W-:Y:S01]  /*7940*/  ULDC.64 UR22, c[0x0][0x198] ;  /* 0x0000660000167ab9 */ /* 0x000fe20000000a00 */
[----:B------:R-:W-:Y:S01]  /*7950*/  ULDC.64 UR4, c[0x0][0x588] ;  /* 0x0001620000047ab9 */ /* 0x000fe20000000a00 */
[----:B------:R-:W-:Y:S01]  /*7960*/  ULDC.64 UR6, c[0x0][0x8f8] ;  /* 0x00023e0000067ab9 */ /* 0x000fe20000000a00 */
[----:B------:R-:W-:Y:S01]  /*7970*/  ULDC.64 UR14, c[0x0][0x590] ;  /* 0x00016400000e7ab9 */ /* 0x000fe20000000a00 */
[----:B------:R-:W2:Y:S01]  /*7980*/  LDC R3, c[0x0][0x8a8] ;  /* 0x00022a00ff037b82 */ /* 0x000ea20000000800 */
[-C--:B-1----:R-:W-:Y:S02]  /*7990*/  SHF.L.U32 R5, R5, R0.reuse, RZ ;  /* 0x0000000005057219 */ /* 0x082fe400000006ff */
[----:B------:R-:W-:-:S02]  /*79a0*/  SHF.L.U32 R0, R15, R0, RZ ;  /* 0x000000000f007219 */ /* 0x000fc400000006ff */
[----:B------:R-:W-:Y:S02]  /*79b0*/  LOP3.LUT R8, RZ, R5, RZ, 0x33, !PT ;  /* 0x00000005ff087212 */ /* 0x000fe400078e33ff */
[----:B--2---:R-:W-:-:S07]  /*79c0*/  IADD3 R3, R3, -0x1, RZ ;  /* 0xffffffff03037810 */ /* 0x004fce0007ffe0ff */
.L_x_200:
[----:B------:R-:W-:Y:S02]  /*79d0*/  ISETP.NE.U32.AND P0, PT, RZ, UR14, PT ;  /* 0x0000000eff007c0c */ /* 0x000fe4000bf05070 */
[----:B------:R-:W-:Y:S02]  /*79e0*/  R2UR UR19, R13 ;  /* 0x000000000d1372ca */ /* 0x000fe400000e0000 */
[----:B------:R-:W-:Y:S02]  /*79f0*/  R2UR UR18, R7 ;  /* 0x00000000071272ca */ /* 0x000fe400000e0000 */
[----:B------:R-:W-:-:S09]  /*7a00*/  ISETP.NE.AND.EX P0, PT, RZ, UR15, PT, P0 ;  /* 0x0000000fff007c0c */ /* 0x000fd2000bf05300 */
[----:B------:R-:W-:Y:S02]  /*7a10*/  USHF.L.U32 UR19, UR19, 0x8, URZ ;  /* 0x0000000813137899 */ /* 0x000fe4000800063f */
[----:B------:R-:W-:Y:S02]  /*7a20*/  USHF.L.U32 UR18, UR18, 0x7, URZ ;  /* 0x0000000712127899 */ /* 0x000fe4000800063f */
[----:B--234-:R-:W-:Y:S10]  /*7a30*/  @!P0 BRA `(.L_x_145) ;  /* 0x00000000002c8947 */ /* 0x01cff40003800000 */
[----:B------:R-:W-:-:S04]  /*7a40*/  ISETP.NE.U32.AND P1, PT, RZ, UR4, PT ;  /* 0x00000004ff007c0c */ /* 0x000fc8000bf25070 */
[----:B------:R-:W-:-:S13]  /*7a50*/  ISETP.NE.AND.EX P1, PT, RZ, UR5, PT, P1 ;  /* 0x00000005ff007c0c */ /* 0x000fda000bf25310 */
[----:B------:R-:W-:Y:S05]  /*7a60*/  @!P1 BRA `(.L_x_146) ;  /* 0x0000000000189947 */ /* 0x000fea0003800000 */
[----:B------:R-:W1:Y:S01]  /*7a70*/  LDC.64 R4, c[0x0][0x588] ;  /* 0x00016200ff047b82 */ /* 0x000e620000000a00 */
[----:B------:R-:W-:-:S04]  /*7a80*/  IMAD R7, R6, UR14, RZ ;  /* 0x0000000e06077c24 */ /* 0x000fc8000f8e02ff */
[----:B-1----:R-:W-:-:S05]  /*7a90*/  IMAD.WIDE R4, R7, 0x4, R4 ;  /* 0x0000000407047825 */ /* 0x002fca00078e0204 */
[----:B---3-5:R1:W5:Y:S01]  /*7aa0*/  LDG.E R11, desc[UR42][R4.64] ;  /* 0x0000002a040b7981 */ /* 0x028362000c1e1900 */
[----:B------:R-:W-:Y:S01]  /*7ab0*/  IMAD.MOV.U32 R9, RZ, RZ, 0x1 ;  /* 0x00000001ff097424 */ /* 0x000fe200078e00ff */
[----:B------:R-:W-:Y:S06]  /*7ac0*/  BRA `(.L_x_145) ;  /* 0x0000000000087947 */ /* 0x000fec0003800000 */
.L_x_146:
[----:B---3-5:R-:W2:Y:S01]  /*7ad0*/  LDC R11, c[0x0][0x580] ;  /* 0x00016000ff0b7b82 */ /* 0x028ea20000000800 */
[----:B------:R-:W-:-:S07]  /*7ae0*/  IMAD.MOV.U32 R9, RZ, RZ, 0x1 ;  /* 0x00000001ff097424 */ /* 0x000fce00078e00ff */
.L_x_145:
[----:B------:R-:W-:Y:S05]  /*7af0*/  @!P0 BRA `(.L_x_147) ;  /* 0x00000000001c8947 */ /* 0x000fea0003800000 */
[----:B------:R-:W-:-:S13]  /*7b00*/  LOP3.LUT P2, RZ, R9, 0xff, RZ, 0xc0, !PT ;  /* 0x000000ff09ff7812 */ /* 0x000fda000784c0ff */
[----:B-1----:R-:W1:Y:S02]  /*7b10*/  @!P2 LDC.64 R4, c[0x0][0x588] ;  /* 0x00016200ff04ab82 */ /* 0x002e640000000a00 */
[----:B-1----:R-:W-:-:S04]  /*7b20*/  @!P2 ISETP.NE.U32.AND P0, PT, R4, RZ, PT ;  /* 0x000000ff0400a20c */ /* 0x002fc80003f05070 */
[----:B------:R-:W-:Y:S02]  /*7b30*/  @!P2 ISETP.NE.AND.EX P1, PT, R5, RZ, PT, P0 ;  /* 0x000000ff0500a20c */ /* 0x000fe40003f25300 */
[----:B--23-5:R-:W-:Y:S02]  /*7b40*/  @P2 FSETP.EQ.AND P0, PT, R11, RZ, PT ;  /* 0x000000ff0b00220b */ /* 0x02cfe40003f02000 */
[----:B------:R-:W-:Y:S01]  /*7b50*/  @!P2 PLOP3.LUT P0, PT, P1, PT, PT, 0x8, 0x0 ;  /* 0x000000000000a81c */ /* 0x000fe20000f0e170 */
[----:B------:R-:W-:-:S12]  /*7b60*/  BRA `(.L_x_148) ;  /* 0x0000000000047947 */ /* 0x000fd80003800000 */
.L_x_147:
[----:B--23-5:R-:W-:-:S13]  /*7b70*/  FSETP.EQ.AND P0, PT, R11, RZ, PT ;  /* 0x000000ff0b00720b */ /* 0x02cfda0003f02000 */
.L_x_148:
[----:B------:R-:W-:Y:S02]  /*7b80*/  ISETP.NE.AND P2, PT, R10, 0x3, PT ;  /* 0x000000030a00780c */ /* 0x000fe40003f45270 */
[----:B------:R-:W-:-:S04]  /*7b90*/  ELECT P1, URZ, PT ;  /* 0x00000000003f782f */ /* 0x000fc80003820000 */
[----:B------:R-:W-:-:S07]  /*7ba0*/  PLOP3.LUT P0, PT, P1, P0, PT, 0x20, 0x0 ;  /* 0x000000000000781c */ /* 0x000fce0000f00470 */
[----:B------:R-:W-:Y:S06]  /*7bb0*/  @!P2 BRA `(.L_x_149) ;  /* 0x000000000004a947 */ /* 0x000fec0003800000 */
[----:B------:R-:W-:Y:S01]  /*7bc0*/  BPT.TRAP 0x1 ;  /* 0x000000040000795c */ /* 0x000fe20000300000 */
.L_x_149:
[----:B------:R-:W2:Y:S01]  /*7bd0*/  S2UR UR37, SR_CgaCtaId ;  /* 0x00000000002579c3 */ /* 0x000ea20000008800 */
[----:B------:R-:W-:Y:S01]  /*7be0*/  UMOV UR13, 0x400 ;  /* 0x00000400000d7882 */ /* 0x000fe20000000000 */
[----:B-1----:R-:W-:-:S04]  /*7bf0*/  MOV R4, 0x1 ;  /* 0x0000000100047802 */ /* 0x002fc80000000f00 */
[----:B------:R-:W-:Y:S01]  /*7c00*/  SHF.L.U32 R4, R4, 0x1f, RZ ;  /* 0x0000001f04047819 */ /* 0x000fe200000006ff */
[----:B--2---:R-:W-:-:S09]  /*7c10*/  ULEA UR13, UR37, UR13, 0x18 ;  /* 0x0000000d250d7291 */ /* 0x004fd2000f8ec03f */
[----:B------:R-:W1:Y:S02]  /*7c20*/  SYNCS.PHASECHK.TRANS64.TRYWAIT P1, [UR13+0x60], R4 ;  /* 0x00006004ff0075a7 */ /* 0x000e64000802014d */
[----:B-1----:R-:W-:Y:S05]  /*7c30*/  @!P1 BRA `(.L_x_150) ;  /* 0x0000002400c49947 */ /* 0x002fea0003800000 */
.L_x_236:
[----:B------:R-:W-:Y:S04]  /*7c40*/  BSSY B0, `(.L_x_151) ;  /* 0x000000e000007945 */ /* 0x000fe80003800000 */
[----:B------:R-:W-:Y:S05]  /*7c50*/  @!P0 BRA `(.L_x_152) ;  /* 0x0000000000308947 */ /* 0x000fea0003800000 */
[----:B------:R-:W-:Y:S01]  /*7c60*/  R2UR UR20, R6 ;  /* 0x00000000061472ca */ /* 0x000fe200000e0000 */
[----:B------:R-:W-:Y:S02]  /*7c70*/  UIADD3 UR8, UP0, UR22, 0x3f0, URZ ;  /* 0x000003f016087890 */ /* 0x000fe4000ff1e03f */
[----:B------:R-:W-:Y:S02]  /*7c80*/  UIADD3 UR16, UR13, 0x200, URZ ;  /* 0x000002000d107890 */ /* 0x000fe4000fffe03f */
[----:B------:R-:W-:Y:S02]  /*7c90*/  UIADD3 UR17, UR13, 0x40, URZ ;  /* 0x000000400d117890 */ /* 0x000fe4000fffe03f */
[----:B------:R-:W-:Y:S01]  /*7ca0*/  UIADD3.X UR9, URZ, UR23, URZ, UP0, !UPT ;  /* 0x000000173f097290 */ /* 0x000fe200087fe43f */
[----:B------:R-:W-:Y:S01]  /*7cb0*/  UMOV UR10, 0x0 ;  /* 0x00000000000a7882 */ /* 0x000fe20000000000 */
[----:B------:R-:W-:-:S07]  /*7cc0*/  UMOV UR11, 0x10000000 ;  /* 0x10000000000b7882 */ /* 0x000fce0000000000 */
[----:B------:R2:W-:Y:S02]  /*7cd0*/  UTMALDG.3D [UR16], [UR8], desc[UR10] ;  /* 0x00000a10080075b4 */ /* 0x0005e40008011000 */
[----:B--2---:R-:W-:Y:S05]  /*7ce0*/  @!P2 BRA `(.L_x_153) ;  /* 0x000000000004a947 */ /* 0x004fea0003800000 */
[----:B------:R-:W-:Y:S01]  /*7cf0*/  BPT.TRAP 0x1 ;  /* 0x000000040000795c */ /* 0x000fe20000300000 */
.L_x_153:
[----:B-1----:R-:W1:Y:S02]  /*7d00*/  LDC R5, c[0x0][0x800] ;  /* 0x00020000ff057b82 */ /* 0x002e640000000800 */
[----:B-1----:R2:W-:Y:S02]  /*7d10*/  SYNCS.ARRIVE.TRANS64.RED.A0TR RZ, [UR13+0x40], R5 ;  /* 0x00004005ffff79a7 */ /* 0x0025e4000830040d */
.L_x_152:
[----:B------:R-:W-:Y:S05]  /*7d20*/  BSYNC B0 ;  /* 0x0000000000007941 */ /* 0x000fea0003800000 */
.L_x_151:
[----:B------:R-:W-:Y:S05]  /*7d30*/  @!P2 BRA `(.L_x_154) ;  /* 0x000000000004a947 */ /* 0x000fea0003800000 */
[----:B------:R-:W-:Y:S01]  /*7d40*/  BPT.TRAP 0x1 ;  /* 0x000000040000795c */ /* 0x000fe20000300000 */
.L_x_154:
[----:B------:R-:W-:-:S04]  /*7d50*/  UIADD3 UR33, UR13, 0x40, URZ ;  /* 0x000000400d217890 */ /* 0x000fc8000fffe03f */
[----:B------:R-:W-:-:S09]  /*7d60*/  UPRMT UR16, UR37, 0x654, UR33 ;  /* 0x0000065425107896 */ /* 0x000fd20008000021 */
[----:B------:R-:W-:Y:S01]  /*7d70*/  SYNCS.ARRIVE.TRANS64.RED.A1T0 RZ, [UR16], RZ ;  /* 0x000000ffffff79a7 */ /* 0x000fe20008100410 */
[----:B------:R-:W-:Y:S05]  /*7d80*/  @!P2 BRA `(.L_x_155) ;  /* 0x000000000004a947 */ /* 0x000fea0003800000 */
[----:B------:R-:W-:Y:S01]  /*7d90*/  BPT.TRAP 0x1 ;  /* 0x000000040000795c */ /* 0x000fe20000300000 */
.L_x_155:
[----:B------:R-:W3:Y:S02]  /*7da0*/  SYNCS.PHASECHK.TRANS64.TRYWAIT P1, [UR13+0x68], R4 ;  /* 0x00006804ff0075a7 */ /* 0x000ee4000802014d */
[----:B---3--:R-:W-:Y:S05]  /*7db0*/  @!P1 BRA `(.L_x_156) ;  /* 0x00000024007c9947 */ /* 0x008fea0003800000 */
.L_x_237:
[----:B------:R-:W-:Y:S04]  /*7dc0*/  BSSY B0, `(.L_x_157) ;  /* 0x0000010000007945 */ /* 0x000fe80003800000 */
[----:B------:R-:W-:Y:S05]  /*7dd0*/  @!P0 BRA `(.L_x_158) ;  /* 0x0000000000388947 */ /* 0x000fea0003800000 */
[----:B------:R-:W-:Y:S01]  /*7de0*/  UIADD3 UR20, UP0, UR22, 0x3f0, URZ ;  /* 0x000003f016147890 */ /* 0x000fe2000ff1e03f */
[----:B------:R-:W-:Y:S01]  /*7df0*/  R2UR UR12, R6 ;  /* 0x00000000060c72ca */ /* 0x000fe200000e0000 */
[----:B------:R-:W-:Y:S02]  /*7e00*/  UIADD3 UR11, UR19, 0x80, URZ ;  /* 0x00000080130b7890 */ /* 0x000fe4000fffe03f */
[----:B------:R-:W-:Y:S02]  /*7e10*/  UIADD3 UR8, UR13, 0x2200, URZ ;  /* 0x000022000d087890 */ /* 0x000fe4000fffe03f */
[----:B------:R-:W-:Y:S02]  /*7e20*/  UIADD3 UR9, UR13, 0x48, URZ ;  /* 0x000000480d097890 */ /* 0x000fe4000fffe03f */
[----:B------:R-:W-:Y:S01]  /*7e30*/  UIADD3.X UR21, URZ, UR23, URZ, UP0, !UPT ;  /* 0x000000173f157290 */ /* 0x000fe200087fe43f */
[----:B------:R-:W-:Y:S01]  /*7e40*/  UMOV UR24, 0x0 ;  /* 0x0000000000187882 */ /* 0x000fe20000000000 */
[----:B------:R-:W-:Y:S01]  /*7e50*/  UMOV UR25, 0x10000000 ;  /* 0x1000000000197882 */ /* 0x000fe20000000000 */
[----:B------:R-:W-:-:S06]  /*7e60*/  UMOV UR10, UR18 ;  /* 0x00000012000a7c82 */ /* 0x000fcc0008000000 */
[----:B------:R3:W-:Y:S02]  /*7e70*/  UTMALDG.3D [UR8], [UR20], desc[UR24] ;  /* 0x00001808140075b4 */ /* 0x0007e40008011000 */
[----:B---3--:R-:W-:Y:S05]  /*7e80*/  @!P2 BRA `(.L_x_159) ;  /* 0x000000000004a947 */ /* 0x008fea0003800000 */
[----:B------:R-:W-:Y:S01]  /*7e90*/  BPT.TRAP 0x1 ;  /* 0x000000040000795c */ /* 0x000fe20000300000 */
.L_x_159:
[----:B-12---:R-:W1:Y:S02]  /*7ea0*/  LDC R5, c[0x0][0x800] ;  /* 0x00020000ff057b82 */ /* 0x006e640000000800 */
[----:B-1----:R3:W-:Y:S02]  /*7eb0*/  SYNCS.ARRIVE.TRANS64.RED.A0TR RZ, [UR13+0x48], R5 ;  /* 0x00004805ffff79a7 */ /* 0x0027e4000830040d */
.L_x_158:
[----:B------:R-:W-:Y:S05]  /*7ec0*/  BSYNC B0 ;  /* 0x0000000000007941 */ /* 0x000fea0003800000 */
.L_x_157:
[----:B------:R-:W-:Y:S05]  /*7ed0*/  @!P2 BRA `(.L_x_160) ;  /* 0x000000000004a947 */ /* 0x000fea0003800000 */
[----:B------:R-:W-:Y:S01]  /*7ee0*/  BPT.TRAP 0x1 ;  /* 0x000000040000795c */ /* 0x000fe20000300000 */
.L_x_160:
[----:B------:R-:W-:Y:S02]  /*7ef0*/  UIADD3 UR25, UR13, 0x48, URZ ;  /* 0x000000480d197890 */ /* 0x000fe4000fffe03f */
[----:B------:R-:W-:Y:S02]  /*7f00*/  UIADD3 UR10, UR18, 0x20, URZ ;  /* 0x00000020120a7890 */ /* 0x000fe4000fffe03f */
[----:B------:R-:W-:-:S09]  /*7f10*/  UPRMT UR20, UR37, 0x654, UR25 ;  /* 0x0000065425147896 */ /* 0x000fd20008000019 */
[----:B------:R-:W-:Y:S01]  /*7f20*/  SYNCS.ARRIVE.TRANS64.RED.A1T0 RZ, [UR20], RZ ;  /* 0x000000ffffff79a7 */ /* 0x000fe20008100414 */
[----:B------:R-:W-:Y:S05]  /*7f30*/  @!P2 BRA `(.L_x_161) ;  /* 0x000000000004a947 */ /* 0x000fea0003800000 */
[----:B------:R-:W-:Y:S01]  /*7f40*/  BPT.TRAP 0x1 ;  /* 0x000000040000795c */ /* 0x000fe20000300000 */
.L_x_161:
[----:B------:R-:W4:Y:S02]  /*7f50*/  SYNCS.PHASECHK.TRANS64.TRYWAIT P1, [UR13+0x70], R4 ;  /* 0x00007004ff0075a7 */ /* 0x000f24000802014d */
[----:B----4-:R-:W-:Y:S05]  /*7f60*/  @!P1 BRA `(.L_x_162) ;  /* 0x0000002400289947 */ /* 0x010fea0003800000 */
.L_x_238:
        /* <DEDUP_REMOVED lines=8> */
[----:B------:R-:W-:Y:S01]  /*7ff0*/  UMOV UR29, 0x10000000 ;  /* 0x10000000001d7882 */ /* 0x000fe20000000000 */
[----:B------:R-:W-:-:S06]  /*8000*/  UMOV UR11, UR19 ;  /* 0x00000013000b7c82 */ /* 0x000fcc0008000000 */
[----:B------:R4:W-:Y:S02]  /*8010*/  UTMALDG.3D [UR8], [UR26], desc[UR28] ;  /* 0x00001c081a0075b4 */ /* 0x0009e40008011000 */
[----:B----4-:R-:W-:Y:S05]  /*8020*/  @!P2 BRA `(.L_x_165) ;  /* 0x000000000004a947 */ /* 0x010fea0003800000 */
[----:B------:R-:W-:Y:S01]  /*8030*/  BPT.TRAP 0x1 ;  /* 0x000000040000795c */ /* 0x000fe20000300000 */
.L_x_165:
[----:B-123--:R-:W1:Y:S02]  /*8040*/  LDC R5, c[0x0][0x800] ;  /* 0x00020000ff057b82 */ /* 0x00ee640000000800 */
[----:B-1----:R4:W-:Y:S02]  /*8050*/  SYNCS.ARRIVE.TRANS64.RED.A0TR RZ, [UR13+0x50], R5 ;  /* 0x00005005ffff79a7 */ /* 0x0029e4000830040d */
.L_x_164:
[----:B------:R-:W-:Y:S05]  /*8060*/  BSYNC B0 ;  /* 0x0000000000007941 */ /* 0x000fea0003800000 */
.L_x_163:
[----:B------:R-:W-:Y:S05]  /*8070*/  @!P2 BRA `(.L_x_166) ;  /* 0x000000000004a947 */ /* 0x000fea0003800000 */
[----:B------:R-:W-:Y:S01]  /*8080*/  BPT.TRAP 0x1 ;  /* 0x000000040000795c */ /* 0x000fe20000300000 */
.L_x_166:
[----:B------:R-:W-:-:S04]  /*8090*/  UIADD3 UR17, UR13, 0x50, URZ ;  /* 0x000000500d117890 */ /* 0x000fc8000fffe03f */
[----:B------:R-:W-:-:S09]  /*80a0*/  UPRMT UR21, UR37, 0x654, UR17 ;  /* 0x0000065425157896 */ /* 0x000fd20008000011 */
[----:B------:R-:W-:Y:S01]  /*80b0*/  SYNCS.ARRIVE.TRANS64.RED.A1T0 RZ, [UR21], RZ ;  /* 0x000000ffffff79a7 */ /* 0x000fe20008100415 */
[----:B------:R-:W-:Y:S05]  /*80c0*/  @!P2 BRA `(.L_x_167) ;  /* 0x000000000004a947 */ /* 0x000fea0003800000 */
[----:B------:R-:W-:Y:S01]  /*80d0*/  BPT.TRAP 0x1 ;  /* 0x000000040000795c */ /* 0x000fe20000300000 */
.L_x_167:
[----:B------:R-:W5:Y:S02]  /*80e0*/  SYNCS.PHASECHK.TRANS64.TRYWAIT P1, [UR13+0x78], R4 ;  /* 0x00007804ff0075a7 */ /* 0x000f64000802014d */
[----:B-----5:R-:W-:Y:S05]  /*80f0*/  @!P1 BRA `(.L_x_168) ;  /* 0x0000002000dc9947 */ /* 0x020fea0003800000 */
.L_x_239:
        /* <DEDUP_REMOVED lines=9> */
[----:B------:R-:W-:-:S07]  /*8190*/  UMOV UR29, 0x10000000 ;  /* 0x10000000001d7882 */ /* 0x000fce0000000000 */
[----:B------:R1:W-:Y:S02]  /*81a0*/  UTMALDG.3D [UR8], [UR26], desc[UR28] ;  /* 0x00001c081a0075b4 */ /* 0x0003e40008011000 */
[----:B-1----:R-:W-:Y:S05]  /*81b0*/  @!P2 BRA `(.L_x_171) ;  /* 0x000000000004a947 */ /* 0x002fea0003800000 */
[----:B------:R-:W-:Y:S01]  /*81c0*/  BPT.TRAP 0x1 ;  /* 0x000000040000795c */ /* 0x000fe20000300000 */
.L_x_171:
[----:B------:R-:W1:Y:S02]  /*81d0*/  LDC R4, c[0x0][0x800] ;  /* 0x00020000ff047b82 */ /* 0x000e640000000800 */
[----:B-1----:R1:W-:Y:S02]  /*81e0*/  SYNCS.ARRIVE.TRANS64.RED.A0TR RZ, [UR13+0x58], R4 ;  /* 0x00005804ffff79a7 */ /* 0x0023e4000830040d */
.L_x_170:
[----:B------:R-:W-:Y:S05]  /*81f0*/  BSYNC B0 ;  /* 0x0000000000007941 */ /* 0x000fea0003800000 */
.L_x_169:
[----:B------:R-:W-:Y:S05]  /*8200*/  @!P2 BRA `(.L_x_172) ;  /* 0x000000000004a947 */ /* 0x000fea0003800000 */
[----:B------:R-:W-:Y:S01]  /*8210*/  BPT.TRAP 0x1 ;  /* 0x000000040000795c */ /* 0x000fe20000300000 */
.L_x_172:
[----:B------:R-:W-:Y:S02]  /*8220*/  UIADD3 UR9, UR13, 0x58, URZ ;  /* 0x000000580d097890 */ /* 0x000fe4000fffe03f */
[----:B------:R-:W-:Y:S02]  /*8230*/  UIADD3 UR34, UR18, 0x40, URZ ;  /* 0x0000004012227890 */ /* 0x000fe4000fffe03f */
[----:B------:R-:W-:-:S09]  /*8240*/  UPRMT UR29, UR37, 0x654, UR9 ;  /* 0x00000654251d7896 */ /* 0x000fd20008000009 */
[----:B------:R-:W-:Y:S01]  /*8250*/  SYNCS.ARRIVE.TRANS64.RED.A1T0 RZ, [UR29], RZ ;  /* 0x000000ffffff79a7 */ /* 0x000fe2000810041d */
[----:B------:R-:W-:Y:S05]  /*8260*/  @!P2 BRA `(.L_x_173) ;  /* 0x000000000004a947 */ /* 0x000fea0003800000 */
[----:B------:R-:W-:Y:S01]  /*8270*/  BPT.TRAP 0x1 ;  /* 0x000000040000795c */ /* 0x000fe20000300000 */
.L_x_173:
[----:B-1----:R-:W-:-:S04]  /*8280*/  SHF.L.U32 R4, RZ, 0x1f, RZ ;  /* 0x0000001fff047819 */ /* 0x002fc800000006ff */
[----:B------:R-:W1:Y:S02]  /*8290*/  SYNCS.PHASECHK.TRANS64.TRYWAIT P1, [UR13+0x60], R4 ;  /* 0x00006004ff0075a7 */ /* 0x000e64000802014d */
[----:B-1----:R-:W-:Y:S05]  /*82a0*/  @!P1 BRA `(.L_x_174) ;  /* 0x0000002000889947 */ /* 0x002fea0003800000 */
.L_x_240:
[----:B------:R-:W-:Y:S04]  /*82b0*/  BSSY B0, `(.L_x_175) ;  /* 0x000000e000007945 */ /* 0x000fe80003800000 */
[----:B------:R-:W-:Y:S05]  /*82c0*/  @!P0 BRA `(.L_x_176) ;  /* 0x0000000000308947 */ /* 0x000fea0003800000 */
[----:B------:R-:W-:Y:S01]  /*82d0*/  R2UR UR36, R6 ;  /* 0x00000000062472ca */ /* 0x000fe200000e0000 */
[----:B------:R-:W-:Y:S02]  /*82e0*/  UIADD3 UR10, UP0, UR22, 0x3f0, URZ ;  /* 0x000003f0160a7890 */ /* 0x000fe4000ff1e03f */
[----:B------:R-:W-:Y:S02]  /*82f0*/  UIADD3 UR32, UR13, 0x200, URZ ;  /* 0x000002000d207890 */ /* 0x000fe4000fffe03f */
[----:B------:R-:W-:Y:S01]  /*8300*/  UIADD3.X UR11, URZ, UR23, URZ, UP0, !UPT ;  /* 0x000000173f0b7290 */ /* 0x000fe200087fe43f */
[----:B------:R-:W-:Y:S01]  /*8310*/  UMOV UR26, 0x0 ;  /* 0x00000000001a7882 */ /* 0x000fe20000000000 */
[----:B------:R-:W-:Y:S01]  /*8320*/  UMOV UR27, 0x10000000 ;  /* 0x10000000001b7882 */ /* 0x000fe20000000000 */
[----:B------:R-:W-:-:S06]  /*8330*/  UMOV UR35, UR19 ;  /* 0x0000001300237c82 */ /* 0x000fcc0008000000 */
[----:B------:R1:W-:Y:S02]  /*8340*/  UTMALDG.3D [UR32], [UR10], desc[UR26] ;  /* 0x00001a200a0075b4 */ /* 0x0003e40008011000 */
[----:B-1----:R-:W-:Y:S05]  /*8350*/  @!P2 BRA `(.L_x_177) ;  /* 0x000000000004a947 */ /* 0x002fea0003800000 */
[----:B------:R-:W-:Y:S01]  /*8360*/  BPT.TRAP 0x1 ;  /* 0x000000040000795c */ /* 0x000fe20000300000 */
.L_x_177:
[----:B--234-:R-:W1:Y:S02]  /*8370*/  LDC R5, c[0x0][0x800] ;  /* 0x00020000ff057b82 */ /* 0x01ce640000000800 */
[----:B-1----:R1:W-:Y:S02]  /*8380*/  SYNCS.ARRIVE.TRANS64.RED.A0TR RZ, [UR13+0x40], R5 ;  /* 0x00004005ffff79a7 */ /* 0x0023e4000830040d */
.L_x_176:
[----:B------:R-:W-:Y:S05]  /*8390*/  BSYNC B0 ;  /* 0x0000000000007941 */ /* 0x000fea0003800000 */
.L_x_175:
[----:B------:R-:W-:Y:S05]  /*83a0*/  @!P2 BRA `(.L_x_178) ;  /* 0x000000000004a947 */ /* 0x000fea0003800000 */
[----:B------:R-:W-:Y:S01]  /*83b0*/  BPT.TRAP 0x1 ;  /* 0x000000040000795c */ /* 0x000fe20000300000 */
.L_x_178:
[----:B------:R-:W-:Y:S01]  /*83c0*/  SYNCS.ARRIVE.TRANS64.RED.A1T0 RZ, [UR16], RZ ;  /* 0x000000ffffff79a7 */ /* 0x000fe20008100410 */
[----:B------:R-:W-:Y:S05]  /*83d0*/  @!P2 BRA `(.L_x_179) ;  /* 0x000000000004a947 */ /* 0x000fea0003800000 */
[----:B------:R-:W-:Y:S01]  /*83e0*/  BPT.TRAP 0x1 ;  /* 0x000000040000795c */ /* 0x000fe20000300000 */
.L_x_179:
[----:B------:R-:W5:Y:S02]  /*83f0*/  SYNCS.PHASECHK.TRANS64.TRYWAIT P1, [UR13+0x68], R4 ;  /* 0x00006804ff0075a7 */ /* 0x000f64000802014d */
[----:B-----5:R-:W-:Y:S05]  /*8400*/  @!P1 BRA `(.L_x_180) ;  /* 0x0000002000489947 */ /* 0x020fea0003800000 */
.L_x_241:
        /* <DEDUP_REMOVED lines=13> */
.L_x_183:
[----:B--234-:R-:W1:Y:S02]  /*84e0*/  LDC R5, c[0x0][0x800] ;  /* 0x00020000ff057b82 */ /* 0x01ce640000000800 */
[----:B-1----:R1:W-:Y:S02]  /*84f0*/  SYNCS.ARRIVE.TRANS64.RED.A0TR RZ, [UR13+0x48], R5 ;  /* 0x00004805ffff79a7 */ /* 0x0023e4000830040d */
.L_x_182:
[----:B------:R-:W-:Y:S05]  /*8500*/  BSYNC B0 ;  /* 0x0000000000007941 */ /* 0x000fea0003800000 */
.L_x_181:
[----:B------:R-:W-:Y:S05]  /*8510*/  @!P2 BRA `(.L_x_184) ;  /* 0x000000000004a947 */ /* 0x000fea0003800000 */
[----:B------:R-:W-:Y:S01]  /*8520*/  BPT.TRAP 0x1 ;  /* 0x000000040000795c */ /* 0x000fe20000300000 */
.L_x_184:
[----:B------:R-:W-:Y:S01]  /*8530*/  SYNCS.ARRIVE.TRANS64.RED.A1T0 RZ, [UR20], RZ ;  /* 0x000000ffffff79a7 */ /* 0x000fe20008100414 */
[----:B------:R-:W-:Y:S01]  /*8540*/  UIADD3 UR18, UR18, 0x60, URZ ;  /* 0x0000006012127890 */ /* 0x000fe2000fffe03f */
[----:B------:R-:W-:Y:S11]  /*8550*/  @!P2 BRA `(.L_x_185) ;  /* 0x000000000004a947 */ /* 0x000ff60003800000 */
[----:B------:R-:W-:Y:S01]  /*8560*/  BPT.TRAP 0x1 ;  /* 0x000000040000795c */ /* 0x000fe20000300000 */
.L_x_185:
[----:B------:R-:W5:Y:S02]  /*8570*/  SYNCS.PHASECHK.TRANS64.TRYWAIT P1, [UR13+0x70], R4 ;  /* 0x00007004ff0075a7 */ /* 0x000f64000802014d */
[----:B-----5:R-:W-:Y:S05]  /*8580*/  @!P1 BRA `(.L_x_186) ;  /* 0x0000002000009947 */ /* 0x020fea0003800000 */
.L_x_242:
[----:B------:R-:W-:Y:S04]  /*8590*/  BSSY B0, `(.L_x_187) ;  /* 0x000000d000007945 */ /* 0x000fe80003800000 */
[----:B------:R-:W-:Y:S05]  /*85a0*/  @!P0 BRA `(.L_x_188) ;  /* 0x00000000002c8947 */ /* 0x000fea0003800000 */
[----:B------:R-:W-:Y:S01]  /*85b0*/  R2UR UR20, R6 ;  /* 0x00000000061472ca */ /* 0x000fe200000e0000 */
[----:B------:R-:W-:Y:S02]  /*85c0*/  UIADD3 UR10, UP0, UR22, 0x3f0, URZ ;  /* 0x000003f0160a7890 */ /* 0x000fe4000ff1e03f */
[----:B------:R-:W-:Y:S02]  /*85d0*/  UIADD3 UR16, UR13, 0x4200, URZ ;  /* 0x000042000d107890 */ /* 0x000fe4000fffe03f */
[----:B------:R-:W-:Y:S01]  /*85e0*/  UIADD3.X UR11, URZ, UR23, URZ, UP0, !UPT ;  /* 0x000000173f0b7290 */ /* 0x000fe200087fe43f */
[----:B------:R-:W-:Y:S01]  /*85f0*/  UMOV UR24, 0x0 ;  /* 0x0000000000187882 */ /* 0x000fe20000000000 */
[----:B------:R-:W-:-:S07]  /*8600*/  UMOV UR25, 0x10000000 ;  /* 0x1000000000197882 */ /* 0x000fce0000000000 */
[----:B------:R1:W-:Y:S02]  /*8610*/  UTMALDG.3D [UR16], [UR10], desc[UR24] ;  /* 0x000018100a0075b4 */ /* 0x0003e40008011000 */
[----:B-1----:R-:W-:Y:S05]  /*8620*/  @!P2 BRA `(.L_x_189) ;  /* 0x000000000004a947 */ /* 0x002fea0003800000 */
[----:B------:R-:W-:Y:S01]  /*8630*/  BPT.TRAP 0x1 ;  /* 0x000000040000795c */ /* 0x000fe20000300000 */
.L_x_189:
[----:B--234-:R-:W1:Y:S02]  /*8640*/  LDC R5, c[0x0][0x800] ;  /* 0x00020000ff057b82 */ /* 0x01ce640000000800 */
[----:B-1----:R1:W-:Y:S02]  /*8650*/  SYNCS.ARRIVE.TRANS64.RED.A0TR RZ, [UR13+0x50], R5 ;  /* 0x00005005ffff79a7 */ /* 0x0023e4000830040d */
.L_x_188:
[----:B------:R-:W-:Y:S05]  /*8660*/  BSYNC B0 ;  /* 0x0000000000007941 */ /* 0x000fea0003800000 */
.L_x_187:
[----:B------:R-:W-:Y:S05]  /*8670*/  @!P2 BRA `(.L_x_190) ;  /* 0x000000000004a947 */ /* 0x000fea0003800000 */
[----:B------:R-:W-:Y:S01]  /*8680*/  BPT.TRAP 0x1 ;  /* 0x000000040000795c */ /* 0x000fe20000300000 */
.L_x_190:
[----:B------:R-:W-:Y:S01]  /*8690*/  SYNCS.ARRIVE.TRANS64.RED.A1T0 RZ, [UR21], RZ ;  /* 0x000000ffffff79a7 */ /* 0x000fe20008100415 */
[----:B------:R-:W-:Y:S05]  /*86a0*/  @!P2 BRA `(.L_x_191) ;  /* 0x000000000004a947 */ /* 0x000fea0003800000 */
[----:B------:R-:W-:Y:S01]  /*86b0*/  BPT.TRAP 0x1 ;  /* 0x000000040000795c */ /* 0x000fe20000300000 */
.L_x_191:
[----:B------:R-:W5:Y:S02]  /*86c0*/  SYNCS.PHASECHK.TRANS64.TRYWAIT P1, [UR13+0x78], R4 ;  /* 0x00007804ff0075a7 */ /* 0x000f64000802014d */
[----:B-----5:R-:W-:Y:S05]  /*86d0*/  @!P1 BRA `(.L_x_192) ;  /* 0x0000001c00c49947 */ /* 0x020fea0003800000 */
.L_x_243:
        /* <DEDUP_REMOVED lines=13> */
.L_x_195:
[----:B------:R-:W1:Y:S02]  /*87b0*/  LDC R4, c[0x0][0x800] ;  /* 0x00020000ff047b82 */ /* 0x000e640000000800 */
[----:B-1----:R1:W-:Y:S02]  /*87c0*/  SYNCS.ARRIVE.TRANS64.RED.A0TR RZ, [UR13+0x58], R4 ;  /* 0x00005804ffff79a7 */ /* 0x0023e4000830040d */
.L_x_194:
[----:B------:R-:W-:Y:S05]  /*87d0*/  BSYNC B0 ;  /* 0x0000000000007941 */ /* 0x000fea0003800000 */
.L_x_193:
[----:B------:R-:W-:Y:S05]  /*87e0*/  @!P2 BRA `(.L_x_196) ;  /* 0x000000000004a947 */ /* 0x000fea0003800000 */
[----:B------:R-:W-:Y:S01]  /*87f0*/  BPT.TRAP 0x1 ;  /* 0x000000040000795c */ /* 0x000fe20000300000 */
.L_x_196:
[----:B------:R-:W-:Y:S01]  /*8800*/  IADD3 R16, P0, R16, UR40, RZ ;  /* 0x0000002810107c10 */ /* 0x000fe2000ff1e0ff */
[----:B------:R-:W-:Y:S01]  /*8810*/  SYNCS.ARRIVE.TRANS64.RED.A1T0 RZ, [UR29], RZ ;  /* 0x000000ffffff79a7 */ /* 0x000fe2000810041d */
[----:B-1----:R-:W-:Y:S01]  /*8820*/  PRMT R4, RZ, 0x7610, R4 ;  /* 0x00007610ff047816 */ /* 0x002fe20000000004 */
[----:B------:R-:W-:Y:S01]  /*8830*/  IMAD.MOV.U32 R13, RZ, RZ, -0x1 ;  /* 0xffffffffff0d7424 */ /* 0x000fe200078e00ff */
[----:B------:R-:W-:Y:S01]  /*8840*/  IADD3.X R17, R17, UR38, RZ, P0, !PT ;  /* 0x0000002611117c10 */ /* 0x000fe200087fe4ff */
[----:B------:R-:W-:Y:S01]  /*8850*/  IMAD.MOV.U32 R7, RZ, RZ, -0x1 ;  /* 0xffffffffff077424 */ /* 0x000fe200078e00ff */
[----:B------:R-:W-:Y:S02]  /*8860*/  ISETP.GE.U32.AND P0, PT, R16, UR6, PT ;  /* 0x0000000610007c0c */ /* 0x000fe4000bf06070 */
[----:B------:R-:W-:Y:S02]  /*8870*/  MOV R6, 0xffffffff ;  /* 0xffffffff00067802 */ /* 0x000fe40000000f00 */
[----:B------:R-:W-:-:S13]  /*8880*/  ISETP.GE.U32.AND.EX P0, PT, R17, UR7, PT, P0 ;  /* 0x0000000711007c0c */ /* 0x000fda000bf06100 */
[----:B------:R-:W-:Y:S05]  /*8890*/  @P0 BRA `(.L_x_197) ;  /* 0x0000000400580947 */ /* 0x000fea0003800000 */
[----:B------:R-:W1:Y:S01]  /*88a0*/  S2R R15, SR_CTAID.X ;  /* 0x00000000000f7919 */ /* 0x000e620000002500 */
[----:B------:R-:W5:Y:S01]  /*88b0*/  LDC.64 R12, c[0x0][0x8d0] ;  /* 0x00023400ff0c7b82 */ /* 0x000f620000000a00 */
[----:B------:R-:W-:Y:S01]  /*88c0*/  ULDC UR8, c[0x0][0x150] ;  /* 0x0000540000087ab9 */ /* 0x000fe20000000800 */
[----:B------:R-:W-:Y:S01]  /*88d0*/  IMAD.MOV.U32 R7, RZ, RZ, R16 ;  /* 0x000000ffff077224 */ /* 0x000fe200078e0010 */
[----:B------:R-:W2:Y:S01]  /*88e0*/  S2R R18, SR_CTAID.Y ;  /* 0x0000000000127919 */ /* 0x000ea20000002600 */
[----:B------:R-:W-:-:S04]  /*88f0*/  IMAD.MOV.U32 R21, RZ, RZ, R17 ;  /* 0x000000ffff157224 */ /* 0x000fc800078e0011 */
[----:B------:R-:W2:Y:S08]  /*8900*/  LDC R22, c[0x0][0x144] ;  /* 0x00005100ff167b82 */ /* 0x000eb00000000800 */
[----:B------:R-:W3:Y:S01]  /*8910*/  LDC R20, c[0x0][0x8d8] ;  /* 0x00023600ff147b82 */ /* 0x000ee20000000800 */
[----:B-----5:R-:W-:-:S04]  /*8920*/  ISETP.NE.U32.AND P0, PT, R12, RZ, PT ;  /* 0x000000ff0c00720c */ /* 0x020fc80003f05070 */
[----:B------:R-:W-:Y:S02]  /*8930*/  ISETP.NE.AND.EX P0, PT, R13, RZ, PT, P0 ;  /* 0x000000ff0d00720c */ /* 0x000fe40003f05300 */
[----:B-1----:R-:W-:Y:S02]  /*8940*/  I2FP.F32.U32 R4, R15 ;  /* 0x0000000f00047245 */ /* 0x002fe40000201000 */
[----:B--2---:R-:W-:-:S03]  /*8950*/  I2FP.F32.U32 R23, R18 ;  /* 0x0000001200177245 */ /* 0x004fc60000201000 */
[----:B------:R-:W-:-:S04]  /*8960*/  FMUL R4, R4, UR8 ;  /* 0x0000000804047c20 */ /* 0x000fc80008400000 */
[----:B------:R1:W2:Y:S02]  /*8970*/  F2I.U32.TRUNC.NTZ R14, R4 ;  /* 0x00000004000e7305 */ /* 0x0002a4000020f000 */
[----:B---3--:R-:W-:Y:S05]  /*8980*/  @!P0 BRA `(.L_x_198) ;  /* 0x0000000000308947 */ /* 0x008fea0003800000 */
[----:B----4-:R-:W3:Y:S02]  /*8990*/  LDC R5, c[0x0][0x8dc] ;  /* 0x00023700ff057b82 */ /* 0x010ee40000000800 */
[----:B---3--:R-:W-:-:S04]  /*89a0*/  IADD3 R5, P0, R16, R5, RZ ;  /* 0x0000000510057210 */ /* 0x008fc80007f1e0ff */
[----:B------:R-:W-:-:S05]  /*89b0*/  IADD3.X R21, RZ, R17, RZ, P0, !PT ;  /* 0x00000011ff157210 */ /* 0x000fca00007fe4ff */
[----:B------:R-:W-:-:S04]  /*89c0*/  IMAD.WIDE.U32 R6, R21, R12, RZ ;  /* 0x0000000c15067225 */ /* 0x000fc800078e00ff */
[----:B------:R-:W-:-:S04]  /*89d0*/  IMAD.WIDE.U32 R6, P0, R5, R13, R6 ;  /* 0x0000000d05067225 */ /* 0x000fc80007800006 */
[----:B-1----:R-:W-:Y:S01]  /*89e0*/  IMAD.WIDE.U32 R4, R5, R12, RZ ;  /* 0x0000000c05047225 */ /* 0x002fe200078e00ff */
[----:B------:R-:W-:-:S04]  /*89f0*/  MOV R4, R7 ;  /* 0x0000000700047202 */ /* 0x000fc80000000f00 */
[----:B------:R-:W-:Y:S01]  /*8a00*/  IADD3 RZ, P1, R5, R6, RZ ;  /* 0x0000000605ff7210 */ /* 0x000fe20007f3e0ff */
[----:B------:R-:W-:-:S04]  /*8a10*/  IMAD.X R5, RZ, RZ, RZ, P0 ;  /* 0x000000ffff057224 */ /* 0x000fc800000e06ff */
[----:B------:R-:W-:-:S04]  /*8a20*/  IMAD.WIDE.U32.X R4, R21, R13, R4, P1 ;  /* 0x0000000d15047225 */ /* 0x000fc800008e0404 */
[----:B------:R-:W-:Y:S01]  /*8a30*/  IMAD.MOV.U32 R7, RZ, RZ, R4 ;  /* 0x000000ffff077224 */ /* 0x000fe200078e0004 */
[----:B------:R-:W-:-:S07]  /*8a40*/  MOV R21, R5 ;  /* 0x0000000500157202 */ /* 0x000fce0000000f00 */
.L_x_198:
[----:B------:R-:W-:Y:S01]  /*8a50*/  ULDC UR8, c[0x0][0x154] ;  /* 0x0000550000087ab9 */ /* 0x000fe20000000800 */
[----:B------:R-:W3:Y:S01]  /*8a60*/  LDC R13, c[0x0][0x148] ;  /* 0x00005200ff0d7b82 */ /* 0x000ee20000000800 */
[----:B------:R-:W-:Y:S01]  /*8a70*/  FMUL R23, R23, UR8 ;  /* 0x0000000817177c20 */ /* 0x000fe20008400000 */
[----:B------:R-:W-:Y:S01]  /*8a80*/  ISETP.NE.AND P2, PT, R2, 0x1, PT ;  /* 0x000000010200780c */ /* 0x000fe20003f45270 */
[----:B--2---:R-:W-:Y:S01]  /*8a90*/  IMAD.MOV R6, RZ, RZ, -R14 ;  /* 0x000000ffff067224 */ /* 0x004fe200078e0a0e */
[-CC-:B------:R-:W-:Y:S02]  /*8aa0*/  SHF.R.U64 R14, R7, R20.reuse, R21.reuse ;  /* 0x00000014070e7219 */ /* 0x180fe40000001215 */
[----:B------:R-:W-:Y:S01]  /*8ab0*/  SHF.R.U32.HI R20, RZ, R20, R21 ;  /* 0x00000014ff147219 */ /* 0x000fe20000011615 */
[----:B------:R-:W2:Y:S01]  /*8ac0*/  F2I.U32.TRUNC.NTZ R23, R23 ;  /* 0x0000001700177305 */ /* 0x000ea2000020f000 */
[----:B-1--4-:R-:W1:Y:S01]  /*8ad0*/  LDC.64 R4, c[0x0][0x8c8] ;  /* 0x00023200ff047b82 */ /* 0x012e620000000a00 */
[----:B------:R-:W-:Y:S01]  /*8ae0*/  IADD3 R21, P0, RZ, -R14, RZ ;  /* 0x8000000eff157210 */ /* 0x000fe20007f1e0ff */
[----:B------:R-:W-:-:S03]  /*8af0*/  IMAD R15, R22, R6, R15 ;  /* 0x00000006160f7224 */ /* 0x000fc600078e020f */
[----:B------:R-:W-:-:S03]  /*8b00*/  IADD3.X R7, RZ, ~R20, RZ, P0, !PT ;  /* 0x80000014ff077210 */ /* 0x000fc600007fe4ff */
[----:B------:R-:W4:Y:S01]  /*8b10*/  LDC R24, c[0x0][0x8c0] ;  /* 0x00023000ff187b82 */ /* 0x000f220000000800 */
[----:B--2---:R-:W-:-:S07]  /*8b20*/  IMAD.MOV R12, RZ, RZ, -R23 ;  /* 0x000000ffff0c7224 */ /* 0x004fce00078e0a17 */
[----:B------:R-:W2:Y:S01]  /*8b30*/  LDC R27, c[0x0][0x900] ;  /* 0x00024000ff1b7b82 */ /* 0x000ea20000000800 */
[----:B---3--:R-:W-:-:S07]  /*8b40*/  @P2 IMAD R15, R13, R12, R18 ;  /* 0x0000000c0d0f2224 */ /* 0x008fce00078e0212 */
[----:B------:R-:W3:Y:S01]  /*8b50*/  LDC.64 R12, c[0x0][0x8e8] ;  /* 0x00023a00ff0c7b82 */ /* 0x000ee20000000a00 */
[----:B-1----:R-:W-:-:S04]  /*8b60*/  IMAD R6, R7, R4, RZ ;  /* 0x0000000407067224 */ /* 0x002fc800078e02ff */
[C---:B------:R-:W-:Y:S02]  /*8b70*/  IMAD R7, R21.reuse, R5, R6 ;  /* 0x0000000515077224 */ /* 0x040fe400078e0206 */
[----:B------:R-:W-:Y:S01]  /*8b80*/  IMAD.WIDE.U32 R4, R21, R4, R16 ;  /* 0x0000000415047225 */ /* 0x000fe200078e0010 */
[----:B------:R-:W1:Y:S04]  /*8b90*/  LDC R6, c[0x0][0x8b0] ;  /* 0x00022c00ff067b82 */ /* 0x000e680000000800 */
[----:B------:R-:W-:-:S04]  /*8ba0*/  IADD3 R5, R5, R7, RZ ;  /* 0x0000000705057210 */ /* 0x000fc80007ffe0ff */
[----:B------:R-:W2:Y:S01]  /*8bb0*/  LDC R25, c[0x0][0x8f0] ;  /* 0x00023c00ff197b82 */ /* 0x000ea20000000800 */
[-CC-:B----4-:R-:W-:Y:S02]  /*8bc0*/  SHF.R.U64 R22, R4, R24.reuse, R5.reuse ;  /* 0x0000001804167219 */ /* 0x190fe40000001205 */
[----:B------:R-:W-:-:S05]  /*8bd0*/  SHF.R.U32.HI R5, RZ, R24, R5 ;  /* 0x00000018ff057219 */ /* 0x000fca0000011605 */
[----:B------:R-:W4:Y:S01]  /*8be0*/  LDC R21, c[0x0][0x8e0] ;  /* 0x00023800ff157b82 */ /* 0x000f220000000800 */
[----:B---3--:R-:W-:-:S04]  /*8bf0*/  ISETP.NE.U32.AND P0, PT, R12, RZ, PT ;  /* 0x000000ff0c00720c */ /* 0x008fc80003f05070 */
[----:B------:R-:W-:-:S03]  /*8c00*/  ISETP.NE.AND.EX P0, PT, R13, RZ, PT, P0 ;  /* 0x000000ff0d00720c */ /* 0x000fc60003f05300 */
[----:B------:R-:W3:Y:S01]  /*8c10*/  LDC R20, c[0x0][0x8b8] ;  /* 0x00022e00ff147b82 */ /* 0x000ee20000000800 */
[-CC-:B-1----:R-:W-:Y:S02]  /*8c20*/  SHF.R.U64 R23, R22, R6.reuse, R5.reuse ;  /* 0x0000000616177219 */ /* 0x182fe40000001205 */
[----:B------:R-:W-:-:S04]  /*8c30*/  SHF.R.U32.HI R4, RZ, R6, R5 ;  /* 0x00000006ff047219 */ /* 0x000fc80000011605 */
[-CC-:B--2---:R-:W-:Y:S01]  /*8c40*/  SHF.R.U64 R24, R23, R27.reuse, R4.reuse ;  /* 0x0000001b17187219 */ /* 0x184fe20000001204 */
[----:B------:R-:W1:Y:S01]  /*8c50*/  LDC R18, c[0x0][0x8a8] ;  /* 0x00022a00ff127b82 */ /* 0x000e620000000800 */
[----:B------:R-:W-:-:S03]  /*8c60*/  SHF.R.U32.HI R27, RZ, R27, R4 ;  /* 0x0000001bff1b7219 */ /* 0x000fc60000011604 */
[----:B------:R-:W-:Y:S01]  /*8c70*/  IMAD.MOV.U32 R4, RZ, RZ, R24 ;  /* 0x000000ffff047224 */ /* 0x000fe200078e0018 */
[----:B------:R-:W-:Y:S01]  /*8c80*/  MOV R5, R27 ;  /* 0x0000001b00057202 */ /* 0x000fe20000000f00 */
[----:B------:R-:W-:Y:S06]  /*8c90*/  @!P0 BRA `(.L_x_199) ;  /* 0x0000000000288947 */ /* 0x000fec0003800000 */
[----:B------:R-:W2:Y:S02]  /*8ca0*/  LDC R5, c[0x0][0x8f4] ;  /* 0x00023d00ff057b82 */ /* 0x000ea40000000800 */
[----:B--2---:R-:W-:-:S05]  /*8cb0*/  IADD3 R5, P0, R24, R5, RZ ;  /* 0x0000000518057210 */ /* 0x004fca0007f1e0ff */
[----:B------:R-:W-:-:S04]  /*8cc0*/  IMAD.X R27, RZ, RZ, R27, P0 ;  /* 0x000000ffff1b7224 */ /* 0x000fc800000e061b */
[----:B------:R-:W-:-:S04]  /*8cd0*/  IMAD.WIDE.U32 R6, R27, R12, RZ ;  /* 0x0000000c1b067225 */ /* 0x000fc800078e00ff */
[----:B------:R-:W-:-:S04]  /*8ce0*/  IMAD.WIDE.U32 R6, P0, R5, R13, R6 ;  /* 0x0000000d05067225 */ /* 0x000fc80007800006 */
[----:B------:R-:W-:-:S04]  /*8cf0*/  IMAD.WIDE.U32 R4, R5, R12, RZ ;  /* 0x0000000c05047225 */ /* 0x000fc800078e00ff */
[----:B------:R-:W-:Y:S01]  /*8d00*/  IMAD.MOV.U32 R4, RZ, RZ, R7 ;  /* 0x000000ffff047224 */ /* 0x000fe200078e0007 */
[----:B------:R-:W-:Y:S02]  /*8d10*/  IADD3 RZ, P1, R5, R6, RZ ;  /* 0x0000000605ff7210 */ /* 0x000fe40007f3e0ff */
[----:B------:R-:W-:-:S03]  /*8d20*/  IADD3.X R5, RZ, RZ, RZ, P0, !PT ;  /* 0x000000ffff057210 */ /* 0x000fc600007fe4ff */
[----:B------:R-:W-:-:S08]  /*8d30*/  IMAD.WIDE.U32.X R4, R27, R13, R4, P1 ;  /* 0x0000000d1b047225 */ /* 0x000fd000008e0404 */
.L_x_199:
[----:B------:R-:W-:Y:S02]  /*8d40*/  SHF.R.U64 R25, R4, R25, R5 ;  /* 0x0000001904197219 */ /* 0x000fe40000001205 */
[----:B------:R-:W-:Y:S02]  /*8d50*/  LOP3.LUT R23, R23, R8, RZ, 0xc0, !PT ;  /* 0x0000000817177212 */ /* 0x000fe400078ec0ff */
[----:B------:R-:W-:Y:S02]  /*8d60*/  IADD3 R4, -R25, RZ, RZ ;  /* 0x000000ff19047210 */ /* 0x000fe40007ffe1ff */
[----:B------:R-:W-:Y:S01]  /*8d70*/  LOP3.LUT R22, R22, R3, RZ, 0xc0, !PT ;  /* 0x0000000316167212 */ /* 0x000fe200078ec0ff */
[----:B------:R-:W-:Y:S01]  /*8d80*/  IMAD R23, R0, R25, R23 ;  /* 0x0000001900177224 */ /* 0x000fe200078e0217 */
[----:B------:R-:W-:Y:S01]  /*8d90*/  MOV R6, R14 ;  /* 0x0000000e00067202 */ /* 0x000fe20000000f00 */
[----:B----4-:R-:W-:Y:S02]  /*8da0*/  IMAD R21, R4, R21, R24 ;  /* 0x0000001504157224 */ /* 0x010fe400078e0218 */
[----:B---3--:R-:W-:-:S02]  /*8db0*/  IMAD R15, R23, R20, R15 ;  /* 0x00000014170f7224 */ /* 0x008fc400078e020f */
[----:B-1----:R-:W-:Y:S02]  /*8dc0*/  IMAD R18, R21, R18, R22 ;  /* 0x0000001215127224 */ /* 0x002fe400078e0216 */
[----:B------:R-:W-:-:S03]  /*8dd0*/  IMAD.MOV.U32 R4, RZ, RZ, 0x1 ;  /* 0x00000001ff047424 */ /* 0x000fc600078e00ff */
[----:B------:R-:W-:Y:S02]  /*8de0*/  SEL R7, R18, R15, !P2 ;  /* 0x0000000f12077207 */ /* 0x000fe40005000000 */
[----:B------:R-:W-:-:S07]  /*8df0*/  SEL R13, R15, R18, !P2 ;  /* 0x000000120f0d7207 */ /* 0x000fce0005000000 */
.L_x_197:
[----:B------:R-:W-:-:S13]  /*8e00*/  LOP3.LUT P0, RZ, R4, 0xff, RZ, 0xc0, !PT ;  /* 0x000000ff04ff7812 */ /* 0x000fda000780c0ff */
[----:B------:R-:W-:Y:S05]  /*8e10*/  @P0 BRA `(.L_x_200) ;  /* 0xffffffe800ec0947 */ /* 0x000fea000383ffff */
.L_x_144:
[----:B------:R-:W-:-:S13]  /*8e20*/  ELECT P0, URZ, PT ;  /* 0x00000000003f782f */ /* 0x000fda0003800000 */
[----:B------:R-:W-:Y:S05]  /*8e30*/  @!P0 BRA `(.L_x_10) ;  /* 0x0000001000548947 */ /* 0x000fea0003800000 */
[----:B------:R-:W-:-:S04]  /*8e40*/  LOP3.LUT R19, R19, 0x2, RZ, 0xfc, !PT ;  /* 0x0000000213137812 */ /* 0x000fc800078efcff */
[----:B------:R-:W-:-:S13]  /*8e50*/  ISETP.NE.AND P1, PT, R19, 0x3, PT ;  /* 0x000000031300780c */ /* 0x000fda0003f25270 */
[----:B------:R-:W-:Y:S05]  /*8e60*/  @!P1 BRA `(.L_x_201) ;  /* 0x0000000000049947 */ /* 0x000fea0003800000 */
[----:B------:R-:W-:Y:S01]  /*8e70*/  BPT.TRAP 0x1 ;  /* 0x000000040000795c */ /* 0x000fe20000300000 */
.L_x_201:
[----:B-1----:R-:W-:Y:S01]  /*8e80*/  IMAD.U32 R3, RZ, RZ, UR37 ;  /* 0x00000025ff037e24 */ /* 0x002fe2000f8e00ff */
[----:B------:R-:W-:Y:S02]  /*8e90*/  MOV R0, 0x400 ;  /* 0x0000040000007802 */ /* 0x000fe40000000f00 */
[----:B------:R-:W-:Y:S02]  /*8ea0*/  MOV R2, 0x1 ;  /* 0x0000000100027802 */ /* 0x000fe40000000f00 */
[----:B------:R-:W-:Y:S02]  /*8eb0*/  LEA R0, R3, R0, 0x18 ;  /* 0x0000000003007211 */ /* 0x000fe400078ec0ff */
[----:B------:R-:W-:-:S04]  /*8ec0*/  SHF.L.U32 R3, R2, 0x1f, RZ ;  /* 0x0000001f02037819 */ /* 0x000fc800000006ff */
[----:B------:R-:W1:Y:S02]  /*8ed0*/  SYNCS.PHASECHK.TRANS64.TRYWAIT P0, [R0+URZ+0x60], R3 ;  /* 0x00006003000075a7 */ /* 0x000e64000800017f */
[----:B-1----:R-:W-:Y:S05]  /*8ee0*/  @!P0 BRA `(.L_x_202) ;  /* 0x0000001400d88947 */ /* 0x002fea0003800000 */
.L_x_244:
[----:B------:R-:W-:Y:S05]  /*8ef0*/  @!P1 BRA `(.L_x_203) ;  /* 0x0000000000049947 */ /* 0x000fea0003800000 */
[----:B------:R-:W-:Y:S01]  /*8f00*/  BPT.TRAP 0x1 ;  /* 0x000000040000795c */ /* 0x000fe20000300000 */
.L_x_203:
[----:B------:R-:W1:Y:S02]  /*8f10*/  SYNCS.PHASECHK.TRANS64.TRYWAIT P0, [R0+URZ+0x68], R3 ;  /* 0x00006803000075a7 */ /* 0x000e64000800017f */
[----:B-1----:R-:W-:Y:S05]  /*8f20*/  @!P0 BRA `(.L_x_204) ;  /* 0x0000001400dc8947 */ /* 0x002fea0003800000 */
.L_x_245:
[----:B------:R-:W-:Y:S05]  /*8f30*/  @!P1 BRA `(.L_x_205) ;  /* 0x0000000000049947 */ /* 0x000fea0003800000 */
[----:B------:R-:W-:Y:S01]  /*8f40*/  BPT.TRAP 0x1 ;  /* 0x000000040000795c */ /* 0x000fe20000300000 */
.L_x_205:
[----:B------:R-:W1:Y:S02]  /*8f50*/  SYNCS.PHASECHK.TRANS64.TRYWAIT P0, [R0+URZ+0x70], R3 ;  /* 0x00007003000075a7 */ /* 0x000e64000800017f */
[----:B-1----:R-:W-:Y:S05]  /*8f60*/  @!P0 BRA `(.L_x_206) ;  /* 0x0000001400e08947 */ /* 0x002fea0003800000 */
.L_x_246:
[----:B------:R-:W-:Y:S05]  /*8f70*/  @!P1 BRA `(.L_x_207) ;  /* 0x0000000000049947 */ /* 0x000fea0003800000 */
[----:B------:R-:W-:Y:S01]  /*8f80*/  BPT.TRAP 0x1 ;  /* 0x000000040000795c */ /* 0x000fe20000300000 */
.L_x_207:
[----:B------:R-:W-:-:S05]  /*8f90*/  IMAD.MOV.U32 R3, RZ, RZ, 0x1 ;  /* 0x00000001ff037424 */ /* 0x000fca00078e00ff */
[----:B------:R-:W-:-:S07]  /*8fa0*/  SHF.L.U32 R3, R3, 0x1f, RZ ;  /* 0x0000001f03037819 */ /* 0x000fce00000006ff */
.L_x_208:
[----:B------:R1:W1:Y:S02]  /*8fb0*/  SYNCS.PHASECHK.TRANS64.TRYWAIT P0, [R0+URZ+0x78], R3 ;  /* 0x00007803000075a7 */ /* 0x000264000800017f */
[----:B-1----:R-:W-:Y:S05]  /*8fc0*/  @!P0 NANOSLEEP.SYNCS 0x989680 ;  /* 0x009896800000895d */ /* 0x002fea0003900000 */
[----:B------:R-:W1:Y:S02]  /*8fd0*/  @!P0 SYNCS.PHASECHK.TRANS64 P0, [R0+URZ+0x78], R3 ;  /* 0x00007803000085a7 */ /* 0x000e64000800007f */
[----:B-1----:R-:W-:Y:S05]  /*8fe0*/  @P0 BRA `(.L_x_10) ;  /* 0x0000000c00e80947 */ /* 0x002fea0003800000 */
[----:B------:R-:W-:Y:S05]  /*8ff0*/  BRA `(.L_x_208) ;  /* 0xfffffffc00ec7947 */ /* 0x000fea000383ffff */
.L_x_139:
[----:B------:R-:W-:Y:S01]  /*9000*/  LOP3.LUT P0, RZ, R10, 0xff, RZ, 0xc0, !PT ;  /* 0x000000ff0aff7812 */ /* 0x000fe2000780c0ff */
[----:B------:R-:W-:Y:S01]  /*9010*/  IMAD.MOV.U32 R0, RZ, RZ, RZ ;  /* 0x000000ffff007224 */ /* 0x000fe200078e00ff */
[----:B------:R-:W-:-:S11]  /*9020*/  MOV R3, 0x1 ;  /* 0x0000000100037802 */ /* 0x000fd60000000f00 */
[----:B------:R-:W-:Y:S05]  /*9030*/  @!P0 BRA `(.L_x_209) ;  /* 0x0000000c00208947 */ /* 0x000fea0003800000 */
[----:B------:R-:W1:Y:S01]  /*9040*/  LDC R0, c[0x0][0x28c] ;  /* 0x0000a300ff007b82 */ /* 0x000e620000000800 */
[C---:B------:R-:W-:Y:S01]  /*9050*/  LOP3.LUT P2, RZ, R18.reuse, 0x7f, RZ, 0xc0, !PT ;  /* 0x0000007f12ff7812 */ /* 0x040fe2000784c0ff */
[----:B------:R-:W-:Y:S01]  /*9060*/  ULDC UR5, c[0x0][0x900] ;  /* 0x0002400000057ab9 */ /* 0x000fe20000000800 */
[----:B------:R-:W-:Y:S01]  /*9070*/  LOP3.LUT P0, RZ, R18, 0x1f, RZ, 0xc0, !PT ;  /* 0x0000001f12ff7812 */ /* 0x000fe2000780c0ff */
[----:B------:R-:W-:Y:S01]  /*9080*/  UMOV UR6, 0xffffffff ;  /* 0xffffffff00067882 */ /* 0x000fe20000000000 */
[----:B------:R-:W-:Y:S01]  /*9090*/  BSSY B0, `(.L_x_209) ;  /* 0x00000c2000007945 */ /* 0x000fe20003800000 */
[----:B------:R-:W-:Y:S01]  /*90a0*/  USHF.L.U32 UR6, UR6, UR5, URZ ;  /* 0x0000000506067299 */ /* 0x000fe2000800063f */
[----:B------:R-:W-:Y:S01]  /*90b0*/  IMAD.MOV.U32 R10, RZ, RZ, 0x1 ;  /* 0x00000001ff0a7424 */ /* 0x000fe200078e00ff */
[----:B------:R-:W-:Y:S01]  /*90c0*/  LOP3.LUT R18, R22, 0x2, RZ, 0xfc, !PT ;  /* 0x0000000216127812 */ /* 0x000fe200078efcff */
[----:B------:R-:W-:Y:S01]  /*90d0*/  ULDC UR4, c[0x0][0x8a8] ;  /* 0x00022a0000047ab9 */ /* 0x000fe20000000800 */
[----:B------:R-:W-:Y:S01]  /*90e0*/  PLOP3.LUT P0, PT, P0, P2, PT, 0x8a, 0x0 ;  /* 0x000000000000781c */ /* 0x000fe20000705172 */
[----:B------:R-:W-:Y:S01]  /*90f0*/  UMOV UR7, 0x1 ;  /* 0x0000000100077882 */ /* 0x000fe20000000000 */
[----:B------:R-:W-:-:S02]  /*9100*/  UIADD3 UR15, UR4, -0x1, URZ ;  /* 0xffffffff040f7890 */ /* 0x000fc4000fffe03f */
[----:B------:R-:W-:Y:S02]  /*9110*/  USHF.L.U32 UR17, UR7, UR5, URZ ;  /* 0x0000000507117299 */ /* 0x000fe4000800063f */
[----:B------:R-:W-:Y:S01]  /*9120*/  ULOP3.LUT UR16, URZ, UR6, URZ, 0x33, !UPT ;  /* 0x000000063f107292 */ /* 0x000fe2000f8e333f */
[----:B------:R-:W-:Y:S01]  /*9130*/  ULDC.64 UR20, c[0x0][0x198] ;  /* 0x0000660000147ab9 */ /* 0x000fe20000000a00 */
[----:B-1----:R-:W-:-:S04]  /*9140*/  IADD3 R0, R0, 0x3f, RZ ;  /* 0x0000003f00007810 */ /* 0x002fc80007ffe0ff */
[----:B------:R-:W-:-:S04]  /*9150*/  SHF.R.S32.HI R3, RZ, 0x1f, R0 ;  /* 0x0000001fff037819 */ /* 0x000fc80000011400 */
[----:B------:R-:W-:Y:S01]  /*9160*/  LEA.HI R3, R3, R0, RZ, 0x6 ;  /* 0x0000000003037211 */ /* 0x000fe200078f30ff */
[----:B------:R-:W-:-:S03]  /*9170*/  IMAD.MOV.U32 R0, RZ, RZ, RZ ;  /* 0x000000ffff007224 */ /* 0x000fc600078e00ff */
[----:B------:R-:W-:Y:S02]  /*9180*/  SHF.R.S32.HI R11, RZ, 0x6, R3 ;  /* 0x00000006ff0b7819 */ /* 0x000fe40000011403 */
[----:B------:R-:W-:Y:S02]  /*9190*/  MOV R3, 0x1 ;  /* 0x0000000100037802 */ /* 0x000fe40000000f00 */
[----:B------:R-:W-:-:S07]  /*91a0*/  IADD3 R12, R11, 0x1, RZ ;  /* 0x000000010b0c7810 */ /* 0x000fce0007ffe0ff */
.L_x_221:
[----:B------:R-:W-:-:S03]  /*91b0*/  UMOV UR4, 0xffffffff ;  /* 0xffffffff00047882 */ /* 0x000fc60000000000 */
[----:B------:R-:W-:Y:S05]  /*91c0*/  BRA.DIV UR4, `(.L_x_210) ;  /* 0x00000016045c7947 */ /* 0x000fea000b800000 */
[----:B------:R-:W-:-:S13]  /*91d0*/  ELECT P6, URZ, PT ;  /* 0x00000000003f782f */ /* 0x000fda00038c0000 */
.L_x_249:
[----:B------:R-:W1:Y:S01]  /*91e0*/  LDC R4, c[0x0][0x28c] ;  /* 0x0000a300ff047b82 */ /* 0x000e620000000800 */
[----:B------:R-:W-:Y:S01]  /*91f0*/  BSSY B1, `(.L_x_211) ;  /* 0x0000037000017945 */ /* 0x000fe20003800000 */
[----:B-1----:R-:W-:-:S13]  /*9200*/  ISETP.LT.OR P6, PT, R4, 0x1, !P6 ;  /* 0x000000010400780c */ /* 0x002fda00077c1670 */
[----:B------:R-:W-:Y:S05]  /*9210*/  @P6 BRA `(.L_x_212) ;  /* 0x0000000000d06947 */ /* 0x000fea0003800000 */
[----:B------:R-:W-:Y:S01]  /*9220*/  IMAD.SHL.U32 R14, R7, 0x80, RZ ;  /* 0x00000080070e7824 */ /* 0x000fe200078e00ff */
[----:B------:R-:W-:Y:S01]  /*9230*/  SHF.L.U32 R13, R13, 0x8, RZ ;  /* 0x000000080d0d7819 */ /* 0x000fe200000006ff */
[----:B------:R-:W-:Y:S01]  /*9240*/  IMAD.MOV.U32 R19, RZ, RZ, RZ ;  /* 0x000000ffff137224 */ /* 0x000fe200078e00ff */
[----:B------:R-:W-:Y:S01]  /*9250*/  MOV R4, R12 ;  /* 0x0000000c00047202 */ /* 0x000fe20000000f00 */
[----:B------:R-:W-:Y:S01]  /*9260*/  IMAD.MOV.U32 R5, RZ, RZ, R3 ;  /* 0x000000ffff057224 */ /* 0x000fe200078e0003 */
[----:B------:R-:W-:-:S07]  /*9270*/  MOV R7, R0 ;  /* 0x0000000000077202 */ /* 0x000fce0000000f00 */
.L_x_216:
[----:B------:R-:W1:Y:S01]  /*9280*/  S2R R9, SR_CgaCtaId ;  /* 0x0000000000097919 */ /* 0x000e620000008800 */
[----:B------:R-:W-:-:S04]  /*9290*/  MOV R8, 0x400 ;  /* 0x0000040000087802 */ /* 0x000fc80000000f00 */
[----:B-1----:R-:W-:Y:S02]  /*92a0*/  LEA R20, R9, R8, 0x18 ;  /* 0x0000000809147211 */ /* 0x002fe400078ec0ff */
[----:B------:R-:W-:Y:S01]  /*92b0*/  SHF.L.U32 R8, R5, 0x1f, RZ ;  /* 0x0000001f05087819 */ /* 0x000fe200000006ff */
[----:B------:R-:W1:Y:S02]  /*92c0*/  @!P2 LDC R9, c[0x0][0x500] ;  /* 0x00014000ff09ab82 */ /* 0x000e640000000800 */
[----:B------:R-:W-:-:S04]  /*92d0*/  IMAD R15, R7, 0x8, R20 ;  /* 0x00000008070f7824 */ /* 0x000fc800078e0214 */
[----:B------:R-:W2:Y:S02]  /*92e0*/  SYNCS.PHASECHK.TRANS64.TRYWAIT P1, [R15+URZ+0x20], R8 ;  /* 0x000020080f0075a7 */ /* 0x000ea4000802017f */
[----:B--2---:R-:W-:Y:S05]  /*92f0*/  @!P1 BRA `(.L_x_213) ;  /* 0x0000001400309947 */ /* 0x004fea0003800000 */
.L_x_250:
[----:B--2---:R-:W-:Y:S01]  /*9300*/  PRMT R8, R18, 0x9910, RZ ;  /* 0x0000991012087816 */ /* 0x004fe200000000ff */
[----:B-1----:R1:W-:Y:S03]  /*9310*/  @!P2 SYNCS.ARRIVE.TRANS64 RZ, [R15+URZ], R9 ;  /* 0x000000090fffa9a7 */ /* 0x0023e6000800003f */
[----:B------:R-:W-:-:S13]  /*9320*/  ISETP.NE.AND P1, PT, R8, 0x2, PT ;  /* 0x000000020800780c */ /* 0x000fda0003f25270 */
[----:B-1----:R-:W-:Y:S05]  /*9330*/  @P1 BRA `(.L_x_214) ;  /* 0x0000000000041947 */ /* 0x002fea0003800000 */
[----:B------:R-:W-:Y:S01]  /*9340*/  BPT.TRAP 0x1 ;  /* 0x000000040000795c */ /* 0x000fe20000300000 */
.L_x_214:
[----:B------:R-:W-:Y:S05]  /*9350*/  @P0 BRA `(.L_x_215) ;  /* 0x0000000000040947 */ /* 0x000fea0003800000 */
[----:B------:R-:W-:Y:S01]  /*9360*/  BPT.TRAP 0x1 ;  /* 0x000000040000795c */ /* 0x000fe20000300000 */
.L_x_215:
[C---:B------:R-:W-:Y:S01]  /*9370*/  LEA R8, R7.reuse, R20, 0xf ;  /* 0x0000001407087211 */ /* 0x040fe200078e78ff */
[----:B------:R-:W-:Y:S01]  /*9380*/  IMAD R20, R7, 0x4000, R20 ;  /* 0x0000400007147824 */ /* 0x000fe200078e0214 */
[----:B------:R-:W-:Y:S01]  /*9390*/  R2UR UR9, R15 ;  /* 0x000000000f0972ca */ /* 0x000fe200000e0000 */
[----:B------:R-:W-:Y:S01]  /*93a0*/  VIADD R4, R4, 0xffffffff ;  /* 0xffffffff04047836 */ /* 0x000fe20000000000 */
[----:B------:R-:W-:Y:S01]  /*93b0*/  R2UR UR5, R8 ;  /* 0x00000000080572ca */ /* 0x000fe200000e0000 */
[----:B------:R-:W-:Y:S01]  /*93c0*/  UIADD3 UR4, UP0, UR20, 0xf0, URZ ;  /* 0x000000f014047890 */ /* 0x000fe2000ff1e03f */
[----:B------:R-:W-:Y:S01]  /*93d0*/  R2UR UR8, R20 ;  /* 0x00000000140872ca */ /* 0x000fe200000e0000 */
[----:B------:R-:W-:Y:S01]  /*93e0*/  UIADD3 UR22, UP1, UR20, 0x1f0, URZ ;  /* 0x000001f014167890 */ /* 0x000fe2000ff3e03f */
[----:B------:R-:W-:Y:S01]  /*93f0*/  R2UR UR11, R13 ;  /* 0x000000000d0b72ca */ /* 0x000fe200000e0000 */
[----:B------:R-:W-:Y:S01]  /*9400*/  UMOV UR6, 0x0 ;  /* 0x0000000000067882 */ /* 0x000fe20000000000 */
[----:B------:R-:W-:Y:S01]  /*9410*/  R2UR UR10, R19 ;  /* 0x00000000130a72ca */ /* 0x000fe200000e0000 */
[----:B------:R-:W-:Y:S01]  /*9420*/  UIADD3.X UR23, URZ, UR21, URZ, UP1, !UPT ;  /* 0x000000153f177290 */ /* 0x000fe20008ffe43f */
[----:B------:R-:W-:Y:S01]  /*9430*/  R2UR UR12, R6 ;  /* 0x00000000060c72ca */ /* 0x000fe200000e0000 */
[----:B------:R-:W-:Y:S01]  /*9440*/  UMOV UR7, 0x10000000 ;  /* 0x1000000000077882 */ /* 0x000fe20000000000 */
[----:B------:R-:W-:-:S02]  /*9450*/  R2UR UR18, R14 ;  /* 0x000000000e1272ca */ /* 0x000fc400000e0000 */
[----:B------:R-:W-:Y:S01]  /*9460*/  ISETP.GT.AND P3, PT, R4, 0x1, PT ;  /* 0x000000010400780c */ /* 0x000fe20003f64270 */
[----:B------:R-:W-:Y:S01]  /*9470*/  UIADD3 UR13, UR5, 0x8400, URZ ;  /* 0x00008400050d7890 */ /* 0x000fe2000fffe03f */
[----:B------:R-:W-:Y:S01]  /*9480*/  IADD3 R7, R7, 0x1, RZ ;  /* 0x0000000107077810 */ /* 0x000fe20007ffe0ff */
[----:B------:R-:W-:Y:S01]  /*9490*/  UIADD3.X UR5, URZ, UR21, URZ, UP0, !UPT ;  /* 0x000000153f057290 */ /* 0x000fe200087fe43f */
[----:B------:R-:W-:Y:S01]  /*94a0*/  IADD3 R19, R19, 0x40, RZ ;  /* 0x0000004013137810 */ /* 0x000fe20007ffe0ff */
[----:B------:R-:W-:Y:S01]  /*94b0*/  UIADD3 UR14, UR8, 0x28400, URZ ;  /* 0x00028400080e7890 */ /* 0x000fe2000fffe03f */
[----:B------:R-:W-:Y:S02]  /*94c0*/  ISETP.NE.AND P1, PT, R7, 0x4, PT ;  /* 0x000000040700780c */ /* 0x000fe40003f25270 */
[----:B------:R-:W-:Y:S02]  /*94d0*/  UMOV UR8, UR13 ;  /* 0x0000000d00087c82 */ /* 0x000fe40008000000 */
[----:B------:R-:W-:-:S02]  /*94e0*/  SEL R8, RZ, 0x1, P1 ;  /* 0x00000001ff087807 */ /* 0x000fc40000800000 */
[----:B------:R1:W-:Y:S01]  /*94f0*/  UTMALDG.3D [UR8], [UR4], desc[UR6] ;  /* 0x00000608040075b4 */ /* 0x0003e20008011000 */
[----:B------:R-:W-:Y:S02]  /*9500*/  SEL R7, R7, RZ, P1 ;  /* 0x000000ff07077207 */ /* 0x000fe40000800000 */
[----:B------:R-:W-:Y:S01]  /*9510*/  LOP3.LUT R5, R5, R8, RZ, 0x3c, !PT ;  /* 0x0000000805057212 */ /* 0x000fe200078e3cff */
[----:B-1----:R-:W-:Y:S01]  /*9520*/  UMOV UR8, UR14 ;  /* 0x0000000e00087c82 */ /* 0x002fe20008000000 */
[----:B------:R-:W-:Y:S02]  /*9530*/  UMOV UR11, UR18 ;  /* 0x00000012000b7c82 */ /* 0x000fe40008000000 */
[----:B------:R1:W-:Y:S02]  /*9540*/  UTMALDG.3D [UR8], [UR22], desc[UR6] ;  /* 0x00000608160075b4 */ /* 0x0003e40008011000 */
[----:B-1----:R-:W-:Y:S05]  /*9550*/  @P3 BRA `(.L_x_216) ;  /* 0xfffffffc00483947 */ /* 0x002fea000383ffff */
.L_x_212:
[----:B------:R-:W-:Y:S05]  /*9560*/  BSYNC B1 ;  /* 0x0000000000017941 */ /* 0x000fea0003800000 */
.L_x_211:
[----:B------:R-:W-:Y:S01]  /*9570*/  LOP3.LUT P3, RZ, R10, 0xff, RZ, 0xc0, !PT ;  /* 0x000000ff0aff7812 */ /* 0x000fe2000786c0ff */
[----:B------:R-:W-:Y:S01]  /*9580*/  IMAD.IADD R0, R11, 0x1, R0 ;  /* 0x000000010b007824 */ /* 0x000fe200078e0200 */
[----:B------:R-:W-:Y:S01]  /*9590*/  IADD3 R16, P4, R16, UR40, RZ ;  /* 0x0000002810107c10 */ /* 0x000fe2000ff9e0ff */
[----:B------:R-:W-:Y:S01]  /*95a0*/  ULDC.64 UR4, c[0x0][0x8f8] ;  /* 0x00023e0000047ab9 */ /* 0x000fe20000000a00 */
[----:B------:R-:W-:Y:S01]  /*95b0*/  BSSY B1, `(.L_x_217) ;  /* 0x000006d000017945 */ /* 0x000fe20003800000 */
[----:B------:R-:W-:Y:S01]  /*95c0*/  MOV R13, 0xffffffff ;  /* 0xffffffff000d7802 */ /* 0x000fe20000000f00 */
[----:B------:R-:W-:Y:S01]  /*95d0*/  IMAD.MOV.U32 R7, RZ, RZ, -0x1 ;  /* 0xffffffffff077424 */ /* 0x000fe200078e00ff */
[----:B------:R-:W-:Y:S02]  /*95e0*/  SHF.R.U32.HI R4, RZ, 0x2, R0 ;  /* 0x00000002ff047819 */ /* 0x000fe40000011600 */
[----:B------:R-:W-:Y:S02]  /*95f0*/  ISETP.GT.U32.AND P1, PT, R0, 0x3, PT ;  /* 0x000000030000780c */ /* 0x000fe40003f24070 */
[----:B------:R-:W-:-:S02]  /*9600*/  LOP3.LUT R4, R4, 0x1, RZ, 0xc0, !PT ;  /* 0x0000000104047812 */ /* 0x000fc400078ec0ff */
[----:B------:R-:W1:Y:S01]  /*9610*/  @P3 S2R R6, SR_CgaCtaId ;  /* 0x0000000000063919 */ /* 0x000e620000008800 */
[----:B------:R-:W-:Y:S02]  /*9620*/  @P3 MOV R5, 0x400 ;  /* 0x0000040000053802 */ /* 0x000fe40000000f00 */
[----:B------:R-:W-:Y:S02]  /*9630*/  ISETP.LT.U32.AND P1, PT, R11, 0x4, P1 ;  /* 0x000000040b00780c */ /* 0x000fe40000f21070 */
[----:B------:R-:W-:Y:S02]  /*9640*/  IADD3.X R17, R17, UR38, RZ, P4, !PT ;  /* 0x0000002611117c10 */ /* 0x000fe4000a7fe4ff */
[----:B------:R-:W-:Y:S02]  /*9650*/  ISETP.GE.U32.AND P4, PT, R16, UR4, PT ;  /* 0x0000000410007c0c */ /* 0x000fe4000bf86070 */
[----:B------:R-:W-:Y:S02]  /*9660*/  LOP3.LUT R0, R0, 0x3, RZ, 0xc0, !PT ;  /* 0x0000000300007812 */ /* 0x000fe400078ec0ff */
[----:B------:R-:W-:-:S02]  /*9670*/  PRMT R10, RZ, 0x7610, R10 ;  /* 0x00007610ff0a7816 */ /* 0x000fc4000000000a */
[----:B-1----:R-:W-:Y:S02]  /*9680*/  @P3 LEA R5, R6, R5, 0x18 ;  /* 0x0000000506053211 */ /* 0x002fe400078ec0ff */
[----:B------:R-:W-:Y:S02]  /*9690*/  MOV R6, 0xffffffff ;  /* 0xffffffff00067802 */ /* 0x000fe40000000f00 */
[----:B------:R1:W-:Y:S01]  /*96a0*/  @P3 SYNCS.ARRIVE.TRANS64.A1T0 RZ, [R5+URZ+0x88], RZ ;  /* 0x000088ff05ff39a7 */ /* 0x0003e2000810003f */
[----:B------:R-:W-:Y:S02]  /*96b0*/  ISETP.NE.U32.AND P3, PT, R4, 0x1, PT ;  /* 0x000000010400780c */ /* 0x000fe40003f65070 */
[----:B------:R-:W-:Y:S02]  /*96c0*/  SEL R4, RZ, 0x1, !P1 ;  /* 0x00000001ff047807 */ /* 0x000fe40004800000 */
[----:B------:R-:W-:Y:S02]  /*96d0*/  ISETP.GE.U32.AND.EX P1, PT, R17, UR5, PT, P4 ;  /* 0x0000000511007c0c */ /* 0x000fe4000bf26140 */
[----:B------:R-:W-:-:S04]  /*96e0*/  ISETP.GT.U32.AND P3, PT, R11, 0x3, !P3 ;  /* 0x000000030b00780c */ /* 0x000fc80005f64070 */
[----:B-1----:R-:W-:-:S04]  /*96f0*/  SEL R5, RZ, 0x1, !P3 ;  /* 0x00000001ff057807 */ /* 0x002fc80005800000 */
[--C-:B------:R-:W-:Y:S02]  /*9700*/  LOP3.LUT R3, R5, R3, R4.reuse, 0x96, !PT ;  /* 0x0000000305037212 */ /* 0x100fe400078e9604 */
[----:B------:R-:W-:Y:S01]  /*9710*/  PRMT R4, RZ, 0x7610, R4 ;  /* 0x00007610ff047816 */ /* 0x000fe20000000004 */
[----:B------:R-:W-:Y:S06]  /*9720*/  @P1 BRA `(.L_x_218) ;  /* 0x0000000400541947 */ /* 0x000fec0003800000 */
[----:B------:R-:W-:Y:S01]  /*9730*/  ULDC.64 UR4, c[0x0][0x8d0] ;  /* 0x0002340000047ab9 */ /* 0x000fe20000000a00 */
[----:B------:R-:W1:Y:S01]  /*9740*/  S2R R14, SR_CTAID.X ;  /* 0x00000000000e7919 */ /* 0x000e620000002500 */
[----:B------:R-:W-:Y:S01]  /*9750*/  ISETP.NE.U32.AND P1, PT, RZ, UR4, PT ;  /* 0x00000004ff007c0c */ /* 0x000fe2000bf25070 */
[----:B------:R-:W-:Y:S01]  /*9760*/  ULDC UR7, c[0x0][0x8d8] ;  /* 0x0002360000077ab9 */ /* 0x000fe20000000800 */
[----:B------:R-:W-:Y:S01]  /*9770*/  IMAD.MOV.U32 R4, RZ, RZ, R16 ;  /* 0x000000ffff047224 */ /* 0x000fe200078e0010 */
[----:B------:R-:W2:Y:S01]  /*9780*/  S2R R13, SR_CTAID.Y ;  /* 0x00000000000d7919 */ /* 0x000ea20000002600 */
[----:B------:R-:W-:Y:S02]  /*9790*/  ISETP.NE.AND.EX P1, PT, RZ, UR5, PT, P1 ;  /* 0x00000005ff007c0c */ /* 0x000fe4000bf25310 */
[----:B------:R-:W-:-:S11]  /*97a0*/  MOV R5, R17 ;  /* 0x0000001100057202 */ /* 0x000fd60000000f00 */
[----:B------:R-:W-:Y:S05]  /*97b0*/  @!P1 BRA `(.L_x_219) ;  /* 0x0000000000289947 */ /* 0x000fea0003800000 */
[----:B------:R-:W-:Y:S02]  /*97c0*/  ULDC UR6, c[0x0][0x8dc] ;  /* 0x0002370000067ab9 */ /* 0x000fe40000000800 */
[----:B------:R-:W-:-:S05]  /*97d0*/  IADD3 R9, P1, R16, UR6, RZ ;  /* 0x0000000610097c10 */ /* 0x000fca000ff3e0ff */
[----:B------:R-:W-:-:S04]  /*97e0*/  IMAD.X R15, RZ, RZ, R17, P1 ;  /* 0x000000ffff0f7224 */ /* 0x000fc800008e0611 */
[----:B------:R-:W-:-:S04]  /*97f0*/  IMAD.WIDE.U32 R6, R15, UR4, RZ ;  /* 0x000000040f067c25 */ /* 0x000fc8000f8e00ff */
[----:B------:R-:W-:-:S04]  /*9800*/  IMAD.WIDE.U32 R6, P1, R9, UR5, R6 ;  /* 0x0000000509067c25 */ /* 0x000fc8000f820006 */
[----:B------:R-:W-:Y:S01]  /*9810*/  IMAD.WIDE.U32 R8, R9, UR4, RZ ;  /* 0x0000000409087c25 */ /* 0x000fe2000f8e00ff */
[----:B------:R-:W-:-:S03]  /*9820*/  IADD3.X R5, RZ, RZ, RZ, P1, !PT ;  /* 0x000000ffff057210 */ /* 0x000fc60000ffe4ff */
[----:B------:R-:W-:Y:S01]  /*9830*/  IMAD.MOV.U32 R4, RZ, RZ, R7 ;  /* 0x000000ffff047224 */ /* 0x000fe200078e0007 */
[----:B------:R-:W-:-:S05]  /*9840*/  IADD3 RZ, P1, R9, R6, RZ ;  /* 0x0000000609ff7210 */ /* 0x000fca0007f3e0ff */
[----:B------:R-:W-:-:S08]  /*9850*/  IMAD.WIDE.U32.X R4, R15, UR5, R4, P1 ;  /* 0x000000050f047c25 */ /* 0x000fd000088e0404 */
.L_x_219:
[--C-:B------:R-:W-:Y:S01]  /*9860*/  SHF.R.U64 R8, R4, UR7, R5.reuse ;  /* 0x0000000704087c19 */ /* 0x100fe20008001205 */
[----:B------:R-:W-:Y:S01]  /*9870*/  ULDC.64 UR4, c[0x0][0x8c8] ;  /* 0x0002320000047ab9 */ /* 0x000fe20000000a00 */
[----:B------:R-:W-:Y:S01]  /*9880*/  SHF.R.U32.HI R4, RZ, UR7, R5 ;  /* 0x00000007ff047c19 */ /* 0x000fe20008011605 */
[----:B------:R-:W3:Y:S01]  /*9890*/  LDC R25, c[0x0][0x144] ;  /* 0x00005100ff197b82 */ /* 0x000ee20000000800 */
[----:B------:R-:W-:Y:S01]  /*98a0*/  IADD3 R7, P1, RZ, -R8, RZ ;  /* 0x80000008ff077210 */ /* 0x000fe20007f3e0ff */
[----:B------:R-:W-:Y:S01]  /*98b0*/  ULDC.64 UR8, c[0x0][0x8e8] ;  /* 0x00023a0000087ab9 */ /* 0x000fe20000000a00 */
[----:B-1----:R-:W-:Y:S01]  /*98c0*/  I2FP.F32.U32 R9, R14 ;  /* 0x0000000e00097245 */ /* 0x002fe20000201000 */
[----:B------:R-:W-:Y:S01]  /*98d0*/  ULDC UR6, c[0x0][0x8b0] ;  /* 0x00022c0000067ab9 */ /* 0x000fe20000000800 */
[----:B------:R-:W-:Y:S02]  /*98e0*/  IADD3.X R4, RZ, ~R4, RZ, P1, !PT ;  /* 0x80000004ff047210 */ /* 0x000fe40000ffe4ff */
[----:B------:R-:W-:Y:S01]  /*98f0*/  ISETP.NE.U32.AND P1, PT, RZ, UR8, PT ;  /* 0x00000008ff007c0c */ /* 0x000fe2000bf25070 */
[----:B------:R-:W1:Y:S02]  /*9900*/  LDC R20, c[0x0][0x148] ;  /* 0x00005200ff147b82 */ /* 0x000e640000000800 */
[----:B------:R-:W-:Y:S01]  /*9910*/  IMAD R6, R4, UR4, RZ ;  /* 0x0000000404067c24 */ /* 0x000fe2000f8e02ff */
[----:B------:R-:W-:Y:S01]  /*9920*/  ISETP.NE.AND.EX P1, PT, RZ, UR9, PT, P1 ;  /* 0x00000009ff007c0c */ /* 0x000fe2000bf25310 */
[----:B------:R-:W-:Y:S01]  /*9930*/  IMAD.WIDE.U32 R4, R7, UR4, R16 ;  /* 0x0000000407047c25 */ /* 0x000fe2000f8e0010 */
[----:B------:R-:W-:-:S03]  /*9940*/  ULDC UR4, c[0x0][0x150] ;  /* 0x0000540000047ab9 */ /* 0x000fc60000000800 */
[----:B------:R-:W-:Y:S02]  /*9950*/  IMAD R7, R7, UR5, R6 ;  /* 0x0000000507077c24 */ /* 0x000fe4000f8e0206 */
[----:B------:R-:W-:Y:S01]  /*9960*/  FMUL R6, R9, UR4 ;  /* 0x0000000409067c20 */ /* 0x000fe20008400000 */
[----:B------:R-:W-:Y:S01]  /*9970*/  ULDC UR4, c[0x0][0x8c0] ;  /* 0x0002300000047ab9 */ /* 0x000fe20000000800 */
[----:B------:R-:W-:Y:S01]  /*9980*/  ULDC UR5, c[0x0][0x154] ;  /* 0x0000550000057ab9 */ /* 0x000fe20000000800 */
[----:B------:R-:W-:-:S03]  /*9990*/  IMAD.IADD R5, R5, 0x1, R7 ;  /* 0x0000000105057824 */ /* 0x000fc600078e0207 */
[----:B------:R-:W4:Y:S02]  /*99a0*/  F2I.U32.TRUNC.NTZ R6, R6 ;  /* 0x0000000600067305 */ /* 0x000f24000020f000 */
[----:B------:R-:W-:Y:S02]  /*99b0*/  SHF.R.U64 R9, R4, UR4, R5 ;  /* 0x0000000404097c19 */ /* 0x000fe40008001205 */
[----:B--2---:R-:W-:-:S05]  /*99c0*/  I2FP.F32.U32 R4, R13 ;  /* 0x0000000d00047245 */ /* 0x004fca0000201000 */
[----:B------:R-:W-:Y:S01]  /*99d0*/  FMUL R21, R4, UR5 ;  /* 0x0000000504157c20 */ /* 0x000fe20008400000 */
[----:B------:R-:W-:Y:S01]  /*99e0*/  SHF.R.U32.HI R4, RZ, UR4, R5 ;  /* 0x00000004ff047c19 */ /* 0x000fe20008011605 */
[----:B------:R-:W-:-:S03]  /*99f0*/  ULDC UR4, c[0x0][0x900] ;  /* 0x0002400000047ab9 */ /* 0x000fc60000000800 */
[--C-:B------:R-:W-:Y:S01]  /*9a00*/  SHF.R.U64 R19, R9, UR6, R4.reuse ;  /* 0x0000000609137c19 */ /* 0x100fe20008001204 */
[----:B------:R-:W2:Y:S01]  /*9a10*/  F2I.U32.TRUNC.NTZ R21, R21 ;  /* 0x0000001500157305 */ /* 0x000ea2000020f000 */
[----:B------:R-:W-:Y:S02]  /*9a20*/  SHF.R.U32.HI R4, RZ, UR6, R4 ;  /* 0x00000006ff047c19 */ /* 0x000fe40008011604 */
[----:B----4-:R-:W-:Y:S02]  /*9a30*/  IADD3 R6, -R6, RZ, RZ ;  /* 0x000000ff06067210 */ /* 0x010fe40007ffe1ff */
[--C-:B------:R-:W-:Y:S02]  /*9a40*/  SHF.R.U64 R15, R19, UR4, R4.reuse ;  /* 0x00000004130f7c19 */ /* 0x100fe40008001204 */
[----:B------:R-:W-:Y:S01]  /*9a50*/  SHF.R.U32.HI R23, RZ, UR4, R4 ;  /* 0x00000004ff177c19 */ /* 0x000fe20008011604 */
[----:B---3--:R-:W-:Y:S02]  /*9a60*/  IMAD R14, R25, R6, R14 ;  /* 0x00000006190e7224 */ /* 0x008fe400078e020e */
[----:B------:R-:W-:Y:S01]  /*9a70*/  IMAD.MOV.U32 R4, RZ, RZ, R15 ;  /* 0x000000ffff047224 */ /* 0x000fe200078e000f */
[----:B------:R-:W-:Y:S01]  /*9a80*/  MOV R5, R23 ;  /* 0x0000001700057202 */ /* 0x000fe20000000f00 */
[----:B------:R-:W-:Y:S06]  /*9a90*/  @!P1 BRA `(.L_x_220) ;  /* 0x0000000000289947 */ /* 0x000fec0003800000 */
[----:B------:R-:W-:Y:S02]  /*9aa0*/  ULDC UR4, c[0x0][0x8f4] ;  /* 0x00023d0000047ab9 */ /* 0x000fe40000000800 */
[----:B------:R-:W-:-:S05]  /*9ab0*/  IADD3 R5, P1, R15, UR4, RZ ;  /* 0x000000040f057c10 */ /* 0x000fca000ff3e0ff */
[----:B------:R-:W-:-:S04]  /*9ac0*/  IMAD.X R23, RZ, RZ, R23, P1 ;  /* 0x000000ffff177224 */ /* 0x000fc800008e0617 */
[----:B------:R-:W-:-:S04]  /*9ad0*/  IMAD.WIDE.U32 R6, R23, UR8, RZ ;  /* 0x0000000817067c25 */ /* 0x000fc8000f8e00ff */
[----:B------:R-:W-:-:S04]  /*9ae0*/  IMAD.WIDE.U32 R6, P1, R5, UR9, R6 ;  /* 0x0000000905067c25 */ /* 0x000fc8000f820006 */
[----:B------:R-:W-:-:S04]  /*9af0*/  IMAD.WIDE.U32 R4, R5, UR8, RZ ;  /* 0x0000000805047c25 */ /* 0x000fc8000f8e00ff */
[----:B------:R-:W-:Y:S01]  /*9b00*/  IMAD.MOV.U32 R4, RZ, RZ, R7 ;  /* 0x000000ffff047224 */ /* 0x000fe200078e0007 */
[----:B------:R-:W-:Y:S02]  /*9b10*/  IADD3 RZ, P3, R5, R6, RZ ;  /* 0x0000000605ff7210 */ /* 0x000fe40007f7e0ff */
[----:B------:R-:W-:-:S03]  /*9b20*/  IADD3.X R5, RZ, RZ, RZ, P1, !PT ;  /* 0x000000ffff057210 */ /* 0x000fc60000ffe4ff */
[----:B------:R-:W-:-:S08]  /*9b30*/  IMAD.WIDE.U32.X R4, R23, UR9, R4, P3 ;  /* 0x0000000917047c25 */ /* 0x000fd000098e0404 */
.L_x_220:
[----:B------:R-:W-:Y:S01]  /*9b40*/  ISETP.NE.AND P1, PT, R2, 0x1, PT ;  /* 0x000000010200780c */ /* 0x000fe20003f25270 */
[----:B------:R-:W-:Y:S01]  /*9b50*/  ULDC UR4, c[0x0][0x8f0] ;  /* 0x00023c0000047ab9 */ /* 0x000fe20000000800 */
[----:B------:R-:W-:Y:S01]  /*9b60*/  LOP3.LUT R19, R19, UR16, RZ, 0xc0, !PT ;  /* 0x0000001013137c12 */ /* 0x000fe2000f8ec0ff */
[----:B------:R-:W-:Y:S01]  /*9b70*/  ULDC UR5, c[0x0][0x8b8] ;  /* 0x00022e0000057ab9 */ /* 0x000fe20000000800 */
[----:B------:R-:W-:Y:S01]  /*9b80*/  SHF.R.U64 R4, R4, UR4, R5 ;  /* 0x0000000404047c19 */ /* 0x000fe20008001205 */
[----:B------:R-:W-:Y:S01]  /*9b90*/  ULDC UR4, c[0x0][0x8e0] ;  /* 0x0002380000047ab9 */ /* 0x000fe20000000800 */
[----:B--2---:R-:W-:Y:S02]  /*9ba0*/  IADD3 R21, -R21, RZ, RZ ;  /* 0x000000ff15157210 */ /* 0x004fe40007ffe1ff */
[----:B------:R-:W-:Y:S01]  /*9bb0*/  MOV R5, 0x1 ;  /* 0x0000000100057802 */ /* 0x000fe20000000f00 */
[----:B------:R-:W-:Y:S02]  /*9bc0*/  IMAD.MOV R6, RZ, RZ, -R4 ;  /* 0x000000ffff067224 */ /* 0x000fe400078e0a04 */
[----:B------:R-:W-:Y:S01]  /*9bd0*/  IMAD R19, R4, UR17, R19 ;  /* 0x0000001104137c24 */ /* 0x000fe2000f8e0213 */
[----:B------:R-:W-:Y:S01]  /*9be0*/  LOP3.LUT R4, R9, UR15, RZ, 0xc0, !PT ;  /* 0x0000000f09047c12 */ /* 0x000fe2000f8ec0ff */
[----:B-1----:R-:W-:-:S02]  /*9bf0*/  @P1 IMAD R14, R20, R21, R13 ;  /* 0x00000015140e1224 */ /* 0x002fc400078e020d */
[----:B------:R-:W-:Y:S01]  /*9c00*/  IMAD R15, R6, UR4, R15 ;  /* 0x00000004060f7c24 */ /* 0x000fe2000f8e020f */
[----:B------:R-:W-:Y:S01]  /*9c10*/  ULDC UR4, c[0x0][0x8a8] ;  /* 0x00022a0000047ab9 */ /* 0x000fe20000000800 */
[----:B------:R-:W-:Y:S02]  /*9c20*/  IMAD R14, R19, UR5, R14 ;  /* 0x00000005130e7c24 */ /* 0x000fe4000f8e020e */
[--C-:B------:R-:W-:Y:S01]  /*9c30*/  IMAD R15, R15, UR4, R4.reuse ;  /* 0x000000040f0f7c24 */ /* 0x100fe2000f8e0204 */
[----:B------:R-:W-:Y:S01]  /*9c40*/  PRMT R4, R5, 0x7610, R4 ;  /* 0x0000761005047816 */ /* 0x000fe20000000004 */
[----:B------:R-:W-:-:S03]  /*9c50*/  IMAD.MOV.U32 R6, RZ, RZ, R8 ;  /* 0x000000ffff067224 */ /* 0x000fc600078e0008 */
[----:B------:R-:W-:Y:S02]  /*9c60*/  SEL R7, R15, R14, !P1 ;  /* 0x0000000e0f077207 */ /* 0x000fe40004800000 */
[----:B------:R-:W-:-:S07]  /*9c70*/  SEL R13, R14, R15, !P1 ;  /* 0x0000000f0e0d7207 */ /* 0x000fce0004800000 */
.L_x_218:
[----:B------:R-:W-:Y:S05]  /*9c80*/  BSYNC B1 ;  /* 0x0000000000017941 */ /* 0x000fea0003800000 */
.L_x_217:
[----:B------:R-:W-:-:S13]  /*9c90*/  LOP3.LUT P1, RZ, R4, 0xff, RZ, 0xc0, !PT ;  /* 0x000000ff04ff7812 */ /* 0x000fda000782c0ff */
[----:B------:R-:W-:Y:S05]  /*9ca0*/  @P1 BRA `(.L_x_221) ;  /* 0xfffffff400401947 */ /* 0x000fea000383ffff */
[----:B------:R-:W-:Y:S05]  /*9cb0*/  BSYNC B0 ;  /* 0x0000000000007941 */ /* 0x000fea0003800000 */
.L_x_209:
[----:B------:R-:W-:-:S03]  /*9cc0*/  UMOV UR4, 0xffffffff ;  /* 0xffffffff00047882 */ /* 0x000fc60000000000 */
[----:B------:R-:W-:Y:S05]  /*9cd0*/  BRA.DIV UR4, `(.L_x_222) ;  /* 0x0000000a04cc7947 */ /* 0x000fea000b800000 */
[----:B------:R-:W-:-:S13]  /*9ce0*/  ELECT P6, URZ, PT ;  /* 0x00000000003f782f */ /* 0x000fda00038c0000 */
.L_x_253:
[----:B------:R-:W-:Y:S05]  /*9cf0*/  @!P6 BRA `(.L_x_10) ;  /* 0x0000000000a4e947 */ /* 0x000fea0003800000 */
[----:B------:R-:W-:-:S04]  /*9d00*/  LOP3.LUT R22, R22, 0x2, RZ, 0xfc, !PT ;  /* 0x0000000216167812 */ /* 0x000fc800078efcff */
[----:B------:R-:W-:-:S13]  /*9d10*/  ISETP.NE.AND P0, PT, R22, 0x3, PT ;  /* 0x000000031600780c */ /* 0x000fda0003f05270 */
[----:B------:R-:W-:Y:S05]  /*9d20*/  @!P0 BRA `(.L_x_223) ;  /* 0x0000000000048947 */ /* 0x000fea0003800000 */
[----:B------:R-:W-:Y:S01]  /*9d30*/  BPT.TRAP 0x1 ;  /* 0x000000040000795c */ /* 0x000fe20000300000 */
.L_x_223:
[----:B------:R-:W1:Y:S01]  /*9d40*/  S2R R5, SR_CgaCtaId ;  /* 0x0000000000057919 */ /* 0x000e620000008800 */
[----:B------:R-:W-:Y:S02]  /*9d50*/  MOV R2, 0x400 ;  /* 0x0000040000027802 */ /* 0x000fe40000000f00 */
[----:B------:R-:W-:Y:S02]  /*9d60*/  SHF.L.U32 R4, R3, 0x1f, RZ ;  /* 0x0000001f03047819 */ /* 0x000fe400000006ff */
[----:B-1----:R-:W-:-:S04]  /*9d70*/  LEA R5, R5, R2, 0x18 ;  /* 0x0000000205057211 */ /* 0x002fc800078ec0ff */
[----:B------:R-:W-:-:S05]  /*9d80*/  IADD3 R5, R5, 0x20, RZ ;  /* 0x0000002005057810 */ /* 0x000fca0007ffe0ff */
[C---:B------:R-:W-:Y:S01]  /*9d90*/  IMAD R7, R0.reuse, 0x8, R5 ;  /* 0x0000000800077824 */ /* 0x040fe200078e0205 */
[----:B------:R-:W-:-:S03]  /*9da0*/  IADD3 R0, R0, 0x1, RZ ;  /* 0x0000000100007810 */ /* 0x000fc60007ffe0ff */
[----:B------:R-:W1:Y:S01]  /*9db0*/  SYNCS.PHASECHK.TRANS64.TRYWAIT P0, [R7+URZ], R4 ;  /* 0x00000004070075a7 */ /* 0x000e62000800017f */
[----:B------:R-:W-:-:S04]  /*9dc0*/  ISETP.NE.AND P1, PT, R0, 0x4, PT ;  /* 0x000000040000780c */ /* 0x000fc80003f25270 */
[----:B------:R-:W-:Y:S02]  /*9dd0*/  SEL R2, RZ, 0x1, P1 ;  /* 0x00000001ff027807 */ /* 0x000fe40000800000 */
[----:B------:R-:W-:Y:S02]  /*9de0*/  SEL R0, R0, RZ, P1 ;  /* 0x000000ff00007207 */ /* 0x000fe40000800000 */
[----:B------:R-:W-:-:S03]  /*9df0*/  LOP3.LUT R9, R3, R2, RZ, 0x3c, !PT ;  /* 0x0000000203097212 */ /* 0x000fc600078e3cff */
[----:B------:R-:W-:Y:S01]  /*9e00*/  IMAD R6, R0, 0x8, R5 ;  /* 0x0000000800067824 */ /* 0x000fe200078e0205 */
[----:B------:R-:W-:Y:S01]  /*9e10*/  SHF.L.U32 R3, R9, 0x1f, RZ ;  /* 0x0000001f09037819 */ /* 0x000fe200000006ff */
[----:B-1----:R-:W-:Y:S06]  /*9e20*/  @!P0 BRA `(.L_x_224) ;  /* 0x0000000800988947 */ /* 0x002fec0003800000 */
.L_x_254:
[----:B------:R-:W2:Y:S01]  /*9e30*/  SYNCS.PHASECHK.TRANS64.TRYWAIT P0, [R6+URZ], R3 ;  /* 0x00000003060075a7 */ /* 0x000ea2000800017f */
[----:B------:R-:W-:-:S04]  /*9e40*/  IADD3 R0, R0, 0x1, RZ ;  /* 0x0000000100007810 */ /* 0x000fc80007ffe0ff */
[----:B------:R-:W-:-:S04]  /*9e50*/  ISETP.NE.AND P1, PT, R0, 0x4, PT ;  /* 0x000000040000780c */ /* 0x000fc80003f25270 */
[----:B------:R-:W-:Y:S02]  /*9e60*/  SEL R2, RZ, 0x1, P1 ;  /* 0x00000001ff027807 */ /* 0x000fe40000800000 */
[----:B------:R-:W-:Y:S02]  /*9e70*/  SEL R0, R0, RZ, P1 ;  /* 0x000000ff00007207 */ /* 0x000fe40000800000 */
[----:B------:R-:W-:-:S03]  /*9e80*/  LOP3.LUT R9, R9, R2, RZ, 0x3c, !PT ;  /* 0x0000000209097212 */ /* 0x000fc600078e3cff */
[----:B-1----:R-:W-:Y:S01]  /*9e90*/  IMAD R7, R0, 0x8, R5 ;  /* 0x0000000800077824 */ /* 0x002fe200078e0205 */
[----:B------:R-:W-:Y:S01]  /*9ea0*/  SHF.L.U32 R4, R9, 0x1f, RZ ;  /* 0x0000001f09047819 */ /* 0x000fe200000006ff */
[----:B--2---:R-:W-:Y:S06]  /*9eb0*/  @!P0 BRA `(.L_x_225) ;  /* 0x0000000800888947 */ /* 0x004fec0003800000 */
.L_x_255:
[----:B------:R-:W2:Y:S01]  /*9ec0*/  SYNCS.PHASECHK.TRANS64.TRYWAIT P0, [R7+URZ], R4 ;  /* 0x00000004070075a7 */ /* 0x000ea2000800017f */
[----:B------:R-:W-:-:S04]  /*9ed0*/  IADD3 R0, R0, 0x1, RZ ;  /* 0x0000000100007810 */ /* 0x000fc80007ffe0ff */
[----:B------:R-:W-:-:S04]  /*9ee0*/  ISETP.NE.AND P1, PT, R0, 0x4, PT ;  /* 0x000000040000780c */ /* 0x000fc80003f25270 */
[----:B------:R-:W-:Y:S02]  /*9ef0*/  SEL R2, RZ, 0x1, P1 ;  /* 0x00000001ff027807 */ /* 0x000fe40000800000 */
[----:B------:R-:W-:Y:S02]  /*9f00*/  SEL R0, R0, RZ, P1 ;  /* 0x000000ff00007207 */ /* 0x000fe40000800000 */
[----:B------:R-:W-:Y:S01]  /*9f10*/  LOP3.LUT R2, R9, R2, RZ, 0x3c, !PT ;  /* 0x0000000209027212 */ /* 0x000fe200078e3cff */
[----:B--2---:R-:W-:Y:S06]  /*9f20*/  @!P0 BRA `(.L_x_226) ;  /* 0x0000000800808947 */ /* 0x004fec0003800000 */
.L_x_256:
[----:B------:R-:W-:Y:S01]  /*9f30*/  IMAD R5, R0, 0x8, R5 ;  /* 0x0000000800057824 */ /* 0x000fe200078e0205 */
[----:B------:R-:W-:-:S07]  /*9f40*/  SHF.L.U32 R0, R2, 0x1f, RZ ;  /* 0x0000001f02007819 */ /* 0x000fce00000006ff */
.L_x_227:
[----:B---3--:R3:W4:Y:S02]  /*9f50*/  SYNCS.PHASECHK.TRANS64.TRYWAIT P0, [R5+URZ], R0 ;  /* 0x00000000050075a7 */ /* 0x008724000800017f */
[----:B----4-:R-:W-:Y:S05]  /*9f60*/  @!P0 NANOSLEEP.SYNCS 0x989680 ;  /* 0x009896800000895d */ /* 0x010fea0003900000 */
[----:B------:R-:W4:Y:S02]  /*9f70*/  @!P0 SYNCS.PHASECHK.TRANS64 P0, [R5+URZ], R0 ;  /* 0x00000000050085a7 */ /* 0x000f24000800007f */
[----:B----4-:R-:W-:Y:S05]  /*9f80*/  @!P0 BRA `(.L_x_227) ;  /* 0xfffffffc00f08947 */ /* 0x010fea000383ffff */
.L_x_10:
[----:B------:R-:W-:Y:S05]  /*9f90*/  BSYNC B6 ;  /* 0x0000000000067941 */ /* 0x000fea0003800000 */
.L_x_8:
[----:B------:R-:W-:Y:S05]  /*9fa0*/  EXIT ;  /* 0x000000000000794d */ /* 0x000fea0003800000 */
.L_x_23:
[----:B---3--:R3:W4:Y:S02]  /*9fb0*/  SYNCS.PHASECHK.TRANS64.TRYWAIT P1, [R3+URZ], R0 ;  /* 0x00000000030075a7 */ /* 0x008724000802017f */
[----:B----4-:R-:W-:Y:S05]  /*9fc0*/  @!P1 NANOSLEEP.SYNCS 0x989680 ;  /* 0x009896800000995d */ /* 0x010fea0003900000 */
[----:B------:R-:W4:Y:S02]  /*9fd0*/  @!P1 SYNCS.PHASECHK.TRANS64 P1, [R3+URZ], R0 ;  /* 0x00000000030095a7 */ /* 0x000f24000802007f */
[----:B----4-:R-:W-:Y:S05]  /*9fe0*/  @!P1 BRA `(.L_x_23) ;  /* 0xfffffffc00f09947 */ /* 0x010fea000383ffff */
[----:B------:R-:W-:Y:S05]  /*9ff0*/  BRA `(.L_x_22) ;  /* 0xffffff7400e07947 */ /* 0x000fea000383ffff */
.L_x_28:
[----:B---3--:R-:W-:-:S04]  /*a000*/  MOV R4, UR8 ;  /* 0x0000000800047c02 */ /* 0x008fc80008000f00 */
[----:B------:R3:W4:Y:S03]  /*a010*/  SYNCS.PHASECHK.TRANS64.TRYWAIT P1, [R4+URZ], R3 ;  /* 0x00000003040075a7 */ /* 0x000726000802017f */
[----:B----4-:R-:W-:Y:S05]  /*a020*/  @!P1 NANOSLEEP.SYNCS 0x989680 ;  /* 0x009896800000995d */ /* 0x010fea0003900000 */
[----:B------:R-:W4:Y:S02]  /*a030*/  @!P1 SYNCS.PHASECHK.TRANS64 P1, [R4+URZ], R3 ;  /* 0x00000003040095a7 */ /* 0x000f24000802007f */
[----:B----4-:R-:W-:Y:S05]  /*a040*/  @!P1 BRA `(.L_x_28) ;  /* 0xfffffffc00ec9947 */ /* 0x010fea000383ffff */
[----:B------:R-:W-:Y:S05]  /*a050*/  BRA `(.L_x_27) ;  /* 0xffffff7c00047947 */ /* 0x000fea000383ffff */
.L_x_50:
[----:B-1----:R-:W-:-:S04]  /*a060*/  IMAD.U32 R5, RZ, RZ, UR52 ;  /* 0x00000034ff057e24 */ /* 0x002fc8000f8e00ff */
[----:B------:R1:W2:Y:S03]  /*a070*/  SYNCS.PHASECHK.TRANS64.TRYWAIT P1, [R5+URZ+0x40], R4 ;  /* 0x00004004050075a7 */ /* 0x0002a6000802017f */
[----:B--2---:R-:W-:Y:S05]  /*a080*/  @!P1 NANOSLEEP.SYNCS 0x989680 ;  /* 0x009896800000995d */ /* 0x004fea0003900000 */
[----:B------:R-:W2:Y:S02]  /*a090*/  @!P1 SYNCS.PHASECHK.TRANS64 P1, [R5+URZ+0x40], R4 ;  /* 0x00004004050095a7 */ /* 0x000ea4000802007f */
[----:B--2---:R-:W-:Y:S05]  /*a0a0*/  @!P1 BRA `(.L_x_50) ;  /* 0xfffffffc00ec9947 */ /* 0x004fea000383ffff */
[----:B------:R-:W-:Y:S05]  /*a0b0*/  BRA `(.L_x_228) ;  /* 0xffffff8c00447947 */ /* 0x000fea000383ffff */
.L_x_61:
[----:B-1----:R1:W2:Y:S02]  /*a0c0*/  SYNCS.PHASECHK.TRANS64.TRYWAIT P2, [R14+URZ+0x40], R15 ;  /* 0x0000400f0e0075a7 */ /* 0x0022a4000804017f */
[----:B--2---:R-:W-:Y:S05]  /*a0d0*/  @!P2 NANOSLEEP.SYNCS 0x989680 ;  /* 0x009896800000a95d */ /* 0x004fea0003900000 */
[----:B------:R-:W2:Y:S02]  /*a0e0*/  @!P2 SYNCS.PHASECHK.TRANS64 P2, [R14+URZ+0x40], R15 ;  /* 0x0000400f0e00a5a7 */ /* 0x000ea4000804007f */
[----:B--2---:R-:W-:Y:S05]  /*a0f0*/  @!P2 BRA `(.L_x_61) ;  /* 0xfffffffc00f0a947 */ /* 0x004fea000383ffff */
[----:B------:R-:W-:Y:S05]  /*a100*/  BRA `(.L_x_229) ;  /* 0xffffff94006c7947 */ /* 0x000fea000383ffff */
.L_x_71:
[----:B-1----:R1:W2:Y:S02]  /*a110*/  SYNCS.PHASECHK.TRANS64.TRYWAIT P2, [R12+URZ+0x40], R13 ;  /* 0x0000400d0c0075a7 */ /* 0x0022a4000804017f */
[----:B--2---:R-:W-:Y:S05]  /*a120*/  @!P2 NANOSLEEP.SYNCS 0x989680 ;  /* 0x009896800000a95d */ /* 0x004fea0003900000 */
[----:B------:R-:W2:Y:S02]  /*a130*/  @!P2 SYNCS.PHASECHK.TRANS64 P2, [R12+URZ+0x40], R13 ;  /* 0x0000400d0c00a5a7 */ /* 0x000ea4000804007f */
[----:B--2---:R-:W-:Y:S05]  /*a140*/  @!P2 BRA `(.L_x_71) ;  /* 0xfffffffc00f0a947 */ /* 0x004fea000383ffff */
[----:B------:R-:W-:Y:S05]  /*a150*/  BRA `(.L_x_230) ;  /* 0xffffff9c001c7947 */ /* 0x000fea000383ffff */
.L_x_81:
[----:B-1----:R1:W2:Y:S02]  /*a160*/  SYNCS.PHASECHK.TRANS64.TRYWAIT P2, [R13+URZ+0x40], R12 ;  /* 0x0000400c0d0075a7 */ /* 0x0022a4000804017f */
[----:B--2---:R-:W-:Y:S05]  /*a170*/  @!P2 NANOSLEEP.SYNCS 0x989680 ;  /* 0x009896800000a95d */ /* 0x004fea0003900000 */
[----:B------:R-:W2:Y:S02]  /*a180*/  @!P2 SYNCS.PHASECHK.TRANS64 P2, [R13+URZ+0x40], R12 ;  /* 0x0000400c0d00a5a7 */ /* 0x000ea4000804007f */
[----:B--2---:R-:W-:Y:S05]  /*a190*/  @!P2 BRA `(.L_x_81) ;  /* 0xfffffffc00f0a947 */ /* 0x004fea000383ffff */
[----:B------:R-:W-:Y:S05]  /*a1a0*/  BRA `(.L_x_231) ;  /* 0xffffffa000d47947 */ /* 0x000fea000383ffff */
.L_x_91:
[----:B-1----:R1:W2:Y:S02]  /*a1b0*/  SYNCS.PHASECHK.TRANS64.TRYWAIT P2, [R12+URZ+0x40], R13 ;  /* 0x0000400d0c0075a7 */ /* 0x0022a4000804017f */
[----:B--2---:R-:W-:Y:S05]  /*a1c0*/  @!P2 NANOSLEEP.SYNCS 0x989680 ;  /* 0x009896800000a95d */ /* 0x004fea0003900000 */
[----:B------:R-:W2:Y:S02]  /*a1d0*/  @!P2 SYNCS.PHASECHK.TRANS64 P2, [R12+URZ+0x40], R13 ;  /* 0x0000400d0c00a5a7 */ /* 0x000ea4000804007f */
[----:B--2---:R-:W-:Y:S05]  /*a1e0*/  @!P2 BRA `(.L_x_91) ;  /* 0xfffffffc00f0a947 */ /* 0x004fea000383ffff */
[----:B------:R-:W-:Y:S05]  /*a1f0*/  BRA `(.L_x_232) ;  /* 0xffffffa800907947 */ /* 0x000fea000383ffff */
.L_x_101:
[----:B-1----:R1:W2:Y:S02]  /*a200*/  SYNCS.PHASECHK.TRANS64.TRYWAIT P2, [R12+URZ+0x40], R13 ;  /* 0x0000400d0c0075a7 */ /* 0x0022a4000804017f */
[----:B--2---:R-:W-:Y:S05]  /*a210*/  @!P2 NANOSLEEP.SYNCS 0x989680 ;  /* 0x009896800000a95d */ /* 0x004fea0003900000 */
[----:B------:R-:W2:Y:S02]  /*a220*/  @!P2 SYNCS.PHASECHK.TRANS64 P2, [R12+URZ+0x40], R13 ;  /* 0x0000400d0c00a5a7 */ /* 0x000ea4000804007f */
[----:B--2---:R-:W-:Y:S05]  /*a230*/  @!P2 BRA `(.L_x_101) ;  /* 0xfffffffc00f0a947 */ /* 0x004fea000383ffff */
[----:B------:R-:W-:Y:S05]  /*a240*/  BRA `(.L_x_233) ;  /* 0xffffffb000447947 */ /* 0x000fea000383ffff */
.L_x_111:
[----:B--2---:R2:W3:Y:S02]  /*a250*/  SYNCS.PHASECHK.TRANS64.TRYWAIT P2, [R12+URZ+0x40], R13 ;  /* 0x0000400d0c0075a7 */ /* 0x0044e4000804017f */
[----:B---3--:R-:W-:Y:S05]  /*a260*/  @!P2 NANOSLEEP.SYNCS 0x989680 ;  /* 0x009896800000a95d */ /* 0x008fea0003900000 */
[----:B------:R-:W3:Y:S02]  /*a270*/  @!P2 SYNCS.PHASECHK.TRANS64 P2, [R12+URZ+0x40], R13 ;  /* 0x0000400d0c00a5a7 */ /* 0x000ee4000804007f */
[----:B---3--:R-:W-:Y:S05]  /*a280*/  @!P2 BRA `(.L_x_111) ;  /* 0xfffffffc00f0a947 */ /* 0x008fea000383ffff */
[----:B------:R-:W-:Y:S05]  /*a290*/  BRA `(.L_x_234) ;  /* 0xffffffb400f87947 */ /* 0x000fea000383ffff */
.L_x_121:
[----:B-1----:R1:W2:Y:S02]  /*a2a0*/  SYNCS.PHASECHK.TRANS64.TRYWAIT P2, [R12+URZ+0x40], R29 ;  /* 0x0000401d0c0075a7 */ /* 0x0022a4000804017f */
[----:B--2---:R-:W-:Y:S05]  /*a2b0*/  @!P2 NANOSLEEP.SYNCS 0x989680 ;  /* 0x009896800000a95d */ /* 0x004fea0003900000 */
[----:B------:R-:W2:Y:S02]  /*a2c0*/  @!P2 SYNCS.PHASECHK.TRANS64 P2, [R12+URZ+0x40], R29 ;  /* 0x0000401d0c00a5a7 */ /* 0x000ea4000804007f */
[----:B--2---:R-:W-:Y:S05]  /*a2d0*/  @!P2 BRA `(.L_x_121) ;  /* 0xfffffffc00f0a947 */ /* 0x004fea000383ffff */
[----:B------:R-:W-:Y:S05]  /*a2e0*/  BRA `(.L_x_235) ;  /* 0xffffffbc00ac7947 */ /* 0x000fea000383ffff */
.L_x_141:
[----:B-1----:R-:W-:-:S04]  /*a2f0*/  MOV R3, UR4 ;  /* 0x0000000400037c02 */ /* 0x002fc80008000f00 */
[----:B------:R1:W2:Y:S03]  /*a300*/  SYNCS.PHASECHK.TRANS64.TRYWAIT P0, [R3+URZ+0x88], R0 ;  /* 0x00008800030075a7 */ /* 0x0002a6000800017f */
[----:B--2---:R-:W-:Y:S05]  /*a310*/  @!P0 NANOSLEEP.SYNCS 0x989680 ;  /* 0x009896800000895d */ /* 0x004fea0003900000 */
[----:B------:R-:W2:Y:S02]  /*a320*/  @!P0 SYNCS.PHASECHK.TRANS64 P0, [R3+URZ+0x88], R0 ;  /* 0x00008800030085a7 */ /* 0x000ea4000800007f */
[----:B--2---:R-:W-:Y:S05]  /*a330*/  @!P0 BRA `(.L_x_141) ;  /* 0xfffffffc00ec8947 */ /* 0x004fea000383ffff */
[----:B------:R-:W-:Y:S05]  /*a340*/  BRA `(.L_x_140) ;  /* 0xffffffd4003c7947 */ /* 0x000fea000383ffff */
.L_x_150:
[----:B-1----:R-:W-:-:S04]  /*a350*/  IMAD.U32 R5, RZ, RZ, UR13 ;  /* 0x0000000dff057e24 */ /* 0x002fc8000f8e00ff */
[----:B------:R1:W2:Y:S03]  /*a360*/  SYNCS.PHASECHK.TRANS64.TRYWAIT P1, [R5+URZ+0x60], R4 ;  /* 0x00006004050075a7 */ /* 0x0002a6000802017f */
[----:B--2---:R-:W-:Y:S05]  /*a370*/  @!P1 NANOSLEEP.SYNCS 0x989680 ;  /* 0x009896800000995d */ /* 0x004fea0003900000 */
[----:B------:R-:W2:Y:S02]  /*a380*/  @!P1 SYNCS.PHASECHK.TRANS64 P1, [R5+URZ+0x60], R4 ;  /* 0x00006004050095a7 */ /* 0x000ea4000802007f */
[----:B--2---:R-:W-:Y:S05]  /*a390*/  @!P1 BRA `(.L_x_150) ;  /* 0xfffffffc00ec9947 */ /* 0x004fea000383ffff */
[----:B------:R-:W-:Y:S05]  /*a3a0*/  BRA `(.L_x_236) ;  /* 0xffffffd800247947 */ /* 0x000fea000383ffff */
.L_x_156:
[----:B-12---:R-:W-:-:S04]  /*a3b0*/  MOV R5, UR13 ;  /* 0x0000000d00057c02 */ /* 0x006fc80008000f00 */
[----:B------:R1:W2:Y:S03]  /*a3c0*/  SYNCS.PHASECHK.TRANS64.TRYWAIT P1, [R5+URZ+0x68], R4 ;  /* 0x00006804050075a7 */ /* 0x0002a6000802017f */
[----:B--2---:R-:W-:Y:S05]  /*a3d0*/  @!P1 NANOSLEEP.SYNCS 0x989680 ;  /* 0x009896800000995d */ /* 0x004fea0003900000 */
[----:B------:R-:W2:Y:S02]  /*a3e0*/  @!P1 SYNCS.PHASECHK.TRANS64 P1, [R5+URZ+0x68], R4 ;  /* 0x00006804050095a7 */ /* 0x000ea4000802007f */
[----:B--2---:R-:W-:Y:S05]  /*a3f0*/  @!P1 BRA `(.L_x_156) ;  /* 0xfffffffc00ec9947 */ /* 0x004fea000383ffff */
[----:B------:R-:W-:Y:S05]  /*a400*/  BRA `(.L_x_237) ;  /* 0xffffffd8006c7947 */ /* 0x000fea000383ffff */
.L_x_162:
[----:B-123--:R-:W-:-:S04]  /*a410*/  IMAD.U32 R5, RZ, RZ, UR13 ;  /* 0x0000000dff057e24 */ /* 0x00efc8000f8e00ff */
[----:B------:R1:W2:Y:S03]  /*a420*/  SYNCS.PHASECHK.TRANS64.TRYWAIT P1, [R5+URZ+0x70], R4 ;  /* 0x00007004050075a7 */ /* 0x0002a6000802017f */
[----:B--2---:R-:W-:Y:S05]  /*a430*/  @!P1 NANOSLEEP.SYNCS 0x989680 ;  /* 0x009896800000995d */ /* 0x004fea0003900000 */
[----:B------:R-:W2:Y:S02]  /*a440*/  @!P1 SYNCS.PHASECHK.TRANS64 P1, [R5+URZ+0x70], R4 ;  /* 0x00007004050095a7 */ /* 0x000ea4000802007f */
[----:B--2---:R-:W-:Y:S05]  /*a450*/  @!P1 BRA `(.L_x_162) ;  /* 0xfffffffc00ec9947 */ /* 0x004fea000383ffff */
[----:B------:R-:W-:Y:S05]  /*a460*/  BRA `(.L_x_238) ;  /* 0xffffffd800c07947 */ /* 0x000fea000383ffff */
.L_x_168:
[----:B-1234-:R-:W-:-:S04]  /*a470*/  MOV R5, UR13 ;  /* 0x0000000d00057c02 */ /* 0x01efc80008000f00 */
[----:B------:R1:W2:Y:S03]  /*a480*/  SYNCS.PHASECHK.TRANS64.TRYWAIT P1, [R5+URZ+0x78], R4 ;  /* 0x00007804050075a7 */ /* 0x0002a6000802017f */
[----:B--2---:R-:W-:Y:S05]  /*a490*/  @!P1 NANOSLEEP.SYNCS 0x989680 ;  /* 0x009896800000995d */ /* 0x004fea0003900000 */
[----:B------:R-:W2:Y:S02]  /*a4a0*/  @!P1 SYNCS.PHASECHK.TRANS64 P1, [R5+URZ+0x78], R4 ;  /* 0x00007804050095a7 */ /* 0x000ea4000802007f */
[----:B--2---:R-:W-:Y:S05]  /*a4b0*/  @!P1 BRA `(.L_x_168) ;  /* 0xfffffffc00ec9947 */ /* 0x004fea000383ffff */
[----:B------:R-:W-:Y:S05]  /*a4c0*/  BRA `(.L_x_239) ;  /* 0xffffffdc000c7947 */ /* 0x000fea000383ffff */
.L_x_174:
[----:B-1234-:R-:W-:-:S04]  /*a4d0*/  IMAD.U32 R5, RZ, RZ, UR13 ;  /* 0x0000000dff057e24 */ /* 0x01efc8000f8e00ff */
[----:B------:R1:W2:Y:S03]  /*a4e0*/  SYNCS.PHASECHK.TRANS64.TRYWAIT P1, [R5+URZ+0x60], R4 ;  /* 0x00006004050075a7 */ /* 0x0002a6000802017f */
[----:B--2---:R-:W-:Y:S05]  /*a4f0*/  @!P1 NANOSLEEP.SYNCS 0x989680 ;  /* 0x009896800000995d */ /* 0x004fea0003900000 */
[----:B------:R-:W2:Y:S02]  /*a500*/  @!P1 SYNCS.PHASECHK.TRANS64 P1, [R5+URZ+0x60], R4 ;  /* 0x00006004050095a7 */ /* 0x000ea4000802007f */
[----:B--2---:R-:W-:Y:S05]  /*a510*/  @!P1 BRA `(.L_x_174) ;  /* 0xfffffffc00ec9947 */ /* 0x004fea000383ffff */
[----:B------:R-:W-:Y:S05]  /*a520*/  BRA `(.L_x_240) ;  /* 0xffffffdc00607947 */ /* 0x000fea000383ffff */
.L_x_180:
[----:B-1234-:R-:W-:-:S04]  /*a530*/  MOV R5, UR13 ;  /* 0x0000000d00057c02 */ /* 0x01efc80008000f00 */
[----:B------:R1:W2:Y:S03]  /*a540*/  SYNCS.PHASECHK.TRANS64.TRYWAIT P1, [R5+URZ+0x68], R4 ;  /* 0x00006804050075a7 */ /* 0x0002a6000802017f */
[----:B--2---:R-:W-:Y:S05]  /*a550*/  @!P1 NANOSLEEP.SYNCS 0x989680 ;  /* 0x009896800000995d */ /* 0x004fea0003900000 */
[----:B------:R-:W2:Y:S02]  /*a560*/  @!P1 SYNCS.PHASECHK.TRANS64 P1, [R5+URZ+0x68], R4 ;  /* 0x00006804050095a7 */ /* 0x000ea4000802007f */
[----:B--2---:R-:W-:Y:S05]  /*a570*/  @!P1 BRA `(.L_x_180) ;  /* 0xfffffffc00ec9947 */ /* 0x004fea000383ffff */
[----:B------:R-:W-:Y:S05]  /*a580*/  BRA `(.L_x_241) ;  /* 0xffffffdc00a07947 */ /* 0x000fea000383ffff */
.L_x_186:
[----:B-1234-:R-:W-:-:S04]  /*a590*/  IMAD.U32 R5, RZ, RZ, UR13 ;  /* 0x0000000dff057e24 */ /* 0x01efc8000f8e00ff */
[----:B------:R1:W2:Y:S03]  /*a5a0*/  SYNCS.PHASECHK.TRANS64.TRYWAIT P1, [R5+URZ+0x70], R4 ;  /* 0x00007004050075a7 */ /* 0x0002a6000802017f */
[----:B--2---:R-:W-:Y:S05]  /*a5b0*/  @!P1 NANOSLEEP.SYNCS 0x989680 ;  /* 0x009896800000995d */ /* 0x004fea0003900000 */
[----:B------:R-:W2:Y:S02]  /*a5c0*/  @!P1 SYNCS.PHASECHK.TRANS64 P1, [R5+URZ+0x70], R4 ;  /* 0x00007004050095a7 */ /* 0x000ea4000802007f */
[----:B--2---:R-:W-:Y:S05]  /*a5d0*/  @!P1 BRA `(.L_x_186) ;  /* 0xfffffffc00ec9947 */ /* 0x004fea000383ffff */
[----:B------:R-:W-:Y:S05]  /*a5e0*/  BRA `(.L_x_242) ;  /* 0xffffffdc00e87947 */ /* 0x000fea000383ffff */
.L_x_192:
[----:B-1234-:R-:W-:-:S04]  /*a5f0*/  MOV R5, UR13 ;  /* 0x0000000d00057c02 */ /* 0x01efc80008000f00 */
[----:B------:R1:W2:Y:S03]  /*a600*/  SYNCS.PHASECHK.TRANS64.TRYWAIT P1, [R5+URZ+0x78], R4 ;  /* 0x00007804050075a7 */ /* 0x0002a6000802017f */
[----:B--2---:R-:W-:Y:S05]  /*a610*/  @!P1 NANOSLEEP.SYNCS 0x989680 ;  /* 0x009896800000995d */ /* 0x004fea0003900000 */
[----:B------:R-:W2:Y:S02]  /*a620*/  @!P1 SYNCS.PHASECHK.TRANS64 P1, [R5+URZ+0x78], R4 ;  /* 0x00007804050095a7 */ /* 0x000ea4000802007f */
[----:B--2---:R-:W-:Y:S05]  /*a630*/  @!P1 BRA `(.L_x_192) ;  /* 0xfffffffc00ec9947 */ /* 0x004fea000383ffff */
[----:B------:R-:W-:Y:S05]  /*a640*/  BRA `(.L_x_243) ;  /* 0xffffffe000247947 */ /* 0x000fea000383ffff */
.L_x_202:
[----:B------:R1:W1:Y:S02]  /*a650*/  SYNCS.PHASECHK.TRANS64.TRYWAIT P0, [R0+URZ+0x60], R3 ;  /* 0x00006003000075a7 */ /* 0x000264000800017f */
[----:B-1----:R-:W-:Y:S05]  /*a660*/  @!P0 NANOSLEEP.SYNCS 0x989680 ;  /* 0x009896800000895d */ /* 0x002fea0003900000 */
[----:B------:R-:W1:Y:S02]  /*a670*/  @!P0 SYNCS.PHASECHK.TRANS64 P0, [R0+URZ+0x60], R3 ;  /* 0x00006003000085a7 */ /* 0x000e64000800007f */
[----:B-1----:R-:W-:Y:S05]  /*a680*/  @!P0 BRA `(.L_x_202) ;  /* 0xfffffffc00f08947 */ /* 0x002fea000383ffff */
[----:B------:R-:W-:Y:S05]  /*a690*/  BRA `(.L_x_244) ;  /* 0xffffffe800147947 */ /* 0x000fea000383ffff */
.L_x_204:
[----:B------:R1:W1:Y:S02]  /*a6a0*/  SYNCS.PHASECHK.TRANS64.TRYWAIT P0, [R0+URZ+0x68], R3 ;  /* 0x00006803000075a7 */ /* 0x000264000800017f */
[----:B-1----:R-:W-:Y:S05]  /*a6b0*/  @!P0 NANOSLEEP.SYNCS 0x989680 ;  /* 0x009896800000895d */ /* 0x002fea0003900000 */
[----:B------:R-:W1:Y:S02]  /*a6c0*/  @!P0 SYNCS.PHASECHK.TRANS64 P0, [R0+URZ+0x68], R3 ;  /* 0x00006803000085a7 */ /* 0x000e64000800007f */
[----:B-1----:R-:W-:Y:S05]  /*a6d0*/  @!P0 BRA `(.L_x_204) ;  /* 0xfffffffc00f08947 */ /* 0x002fea000383ffff */
[----:B------:R-:W-:Y:S05]  /*a6e0*/  BRA `(.L_x_245) ;  /* 0xffffffe800107947 */ /* 0x000fea000383ffff */
.L_x_206:
[----:B------:R1:W1:Y:S02]  /*a6f0*/  SYNCS.PHASECHK.TRANS64.TRYWAIT P0, [R0+URZ+0x70], R3 ;  /* 0x00007003000075a7 */ /* 0x000264000800017f */
[----:B-1----:R-:W-:Y:S05]  /*a700*/  @!P0 NANOSLEEP.SYNCS 0x989680 ;  /* 0x009896800000895d */ /* 0x002fea0003900000 */
[----:B------:R-:W1:Y:S02]  /*a710*/  @!P0 SYNCS.PHASECHK.TRANS64 P0, [R0+URZ+0x70], R3 ;  /* 0x00007003000085a7 */ /* 0x000e64000800007f */
[----:B-1----:R-:W-:Y:S05]  /*a720*/  @!P0 BRA `(.L_x_206) ;  /* 0xfffffffc00f08947 */ /* 0x002fea000383ffff */
[----:B------:R-:W-:Y:S05]  /*a730*/  BRA `(.L_x_246) ;  /* 0xffffffe8000c7947 */ /* 0x000fea000383ffff */
.L_x_210:
[----:B------:R-:W-:Y:S01]  /*a740*/  BSSY B1, `(.L_x_247) ;  /* 0x0000006000017945 */ /* 0x000fe20003800000 */
[----:B------:R-:W-:-:S07]  /*a750*/  IMAD.MOV.U32 R15, RZ, RZ, -0x1 ;  /* 0xffffffffff0f7424 */ /* 0x000fce00078e00ff */
[----:B------:R-:W-:Y:S05]  /*a760*/  WARPSYNC.COLLECTIVE R15, `(.L_x_248) ;  /* 0x000000000f0c7348 */ /* 0x000fea0003c00000 */
[----:B------:R-:W-:Y:S02]  /*a770*/  ELECT P6, UR62, PT ;  /* 0x00000000003e782f */ /* 0x000fe400038c0000 */
[----:B------:R-:W-:Y:S01]  /*a780*/  MOV R14, UR62 ;  /* 0x0000003e000e7c02 */ /* 0x000fe20008000f00 */
[----:B------:R-:W-:Y:S10]  /*a790*/  ENDCOLLECTIVE ;  /* 0x000000000000791b */ /* 0x000ff40003800000 */
.L_x_248:
[----:B------:R-:W-:Y:S05]  /*a7a0*/  BSYNC B1 ;  /* 0x0000000000017941 */ /* 0x000fea0003800000 */
.L_x_247:
[----:B------:R-:W-:Y:S05]  /*a7b0*/  BRA `(.L_x_249) ;  /* 0xffffffe800887947 */ /* 0x000fea000383ffff */
.L_x_213:
[----:B--2---:R2:W3:Y:S02]  /*a7c0*/  SYNCS.PHASECHK.TRANS64.TRYWAIT P1, [R15+URZ+0x20], R8 ;  /* 0x000020080f0075a7 */ /* 0x0044e4000802017f */
[----:B---3--:R-:W-:Y:S05]  /*a7d0*/  @!P1 NANOSLEEP.SYNCS 0x989680 ;  /* 0x009896800000995d */ /* 0x008fea0003900000 */
[----:B------:R-:W3:Y:S02]  /*a7e0*/  @!P1 SYNCS.PHASECHK.TRANS64 P1, [R15+URZ+0x20], R8 ;  /* 0x000020080f0095a7 */ /* 0x000ee4000802007f */
[----:B---3--:R-:W-:Y:S05]  /*a7f0*/  @!P1 BRA `(.L_x_213) ;  /* 0xfffffffc00f09947 */ /* 0x008fea000383ffff */
[----:B------:R-:W-:Y:S05]  /*a800*/  BRA `(.L_x_250) ;  /* 0xffffffe800bc7947 */ /* 0x000fea000383ffff */
.L_x_222:
[----:B------:R-:W-:Y:S01]  /*a810*/  BSSY B0, `(.L_x_251) ;  /* 0x0000006000007945 */ /* 0x000fe20003800000 */
[----:B------:R-:W-:-:S07]  /*a820*/  MOV R15, 0xffffffff ;  /* 0xffffffff000f7802 */ /* 0x000fce0000000f00 */
[----:B------:R-:W-:Y:S05]  /*a830*/  WARPSYNC.COLLECTIVE R15, `(.L_x_252) ;  /* 0x000000000f0c7348 */ /* 0x000fea0003c00000 */
[----:B------:R-:W-:Y:S02]  /*a840*/  ELECT P6, UR62, PT ;  /* 0x00000000003e782f */ /* 0x000fe400038c0000 */
[----:B------:R-:W-:Y:S01]  /*a850*/  MOV R14, UR62 ;  /* 0x0000003e000e7c02 */ /* 0x000fe20008000f00 */
[----:B------:R-:W-:Y:S10]  /*a860*/  ENDCOLLECTIVE ;  /* 0x000000000000791b */ /* 0x000ff40003800000 */
.L_x_252:
[----:B------:R-:W-:Y:S05]  /*a870*/  BSYNC B0 ;  /* 0x0000000000007941 */ /* 0x000fea0003800000 */
.L_x_251:
[----:B------:R-:W-:Y:S05]  /*a880*/  BRA `(.L_x_253) ;  /* 0xfffffff400187947 */ /* 0x000fea000383ffff */
.L_x_224:
[----:B-1----:R1:W2:Y:S02]  /*a890*/  SYNCS.PHASECHK.TRANS64.TRYWAIT P0, [R7+URZ], R4 ;  /* 0x00000004070075a7 */ /* 0x0022a4000800017f */
[----:B--2---:R-:W-:Y:S05]  /*a8a0*/  @!P0 NANOSLEEP.SYNCS 0x989680 ;  /* 0x009896800000895d */ /* 0x004fea0003900000 */
[----:B------:R-:W2:Y:S02]  /*a8b0*/  @!P0 SYNCS.PHASECHK.TRANS64 P0, [R7+URZ], R4 ;  /* 0x00000004070085a7 */ /* 0x000ea4000800007f */
[----:B--2---:R-:W-:Y:S05]  /*a8c0*/  @!P0 BRA `(.L_x_224) ;  /* 0xfffffffc00f08947 */ /* 0x004fea000383ffff */
[----:B------:R-:W-:Y:S05]  /*a8d0*/  BRA `(.L_x_254) ;  /* 0xfffffff400547947 */ /* 0x000fea000383ffff */
.L_x_225:
[----:B-1----:R1:W2:Y:S02]  /*a8e0*/  SYNCS.PHASECHK.TRANS64.TRYWAIT P0, [R6+URZ], R3 ;  /* 0x00000003060075a7 */ /* 0x0022a4000800017f */
[----:B--2---:R-:W-:Y:S05]  /*a8f0*/  @!P0 NANOSLEEP.SYNCS 0x989680 ;  /* 0x009896800000895d */ /* 0x004fea0003900000 */
[----:B------:R-:W2:Y:S02]  /*a900*/  @!P0 SYNCS.PHASECHK.TRANS64 P0, [R6+URZ], R3 ;  /* 0x00000003060085a7 */ /* 0x000ea4000800007f */
[----:B--2---:R-:W-:Y:S05]  /*a910*/  @!P0 BRA `(.L_x_225) ;  /* 0xfffffffc00f08947 */ /* 0x004fea000383ffff */
[----:B------:R-:W-:Y:S05]  /*a920*/  BRA `(.L_x_255) ;  /* 0xfffffff400647947 */ /* 0x000fea000383ffff */
.L_x_226:
[----:B--2---:R2:W3:Y:S02]  /*a930*/  SYNCS.PHASECHK.TRANS64.TRYWAIT P0, [R7+URZ], R4 ;  /* 0x00000004070075a7 */ /* 0x0044e4000800017f */
[----:B---3--:R-:W-:Y:S05]  /*a940*/  @!P0 NANOSLEEP.SYNCS 0x989680 ;  /* 0x009896800000895d */ /* 0x008fea0003900000 */
[----:B------:R-:W3:Y:S02]  /*a950*/  @!P0 SYNCS.PHASECHK.TRANS64 P0, [R7+URZ], R4 ;  /* 0x00000004070085a7 */ /* 0x000ee4000800007f */
[----:B---3--:R-:W-:Y:S05]  /*a960*/  @!P0 BRA `(.L_x_226) ;  /* 0xfffffffc00f08947 */ /* 0x008fea000383ffff */
[----:B------:R-:W-:Y:S05]  /*a970*/  BRA `(.L_x_256) ;  /* 0xfffffff4006c7947 */ /* 0x000fea000383ffff */
.L_x_257:
[----:B------:R-:W-:-:S00]  /*a980*/  BRA `(.L_x_257) ;  /* 0xfffffffc00fc7947 */ /* 0x000fc0000383ffff */
[----:B------:R-:W-:-:S00]  /*a990*/  NOP ;  /* 0x0000000000007918 */ /* 0x000fc00000000000 */
        /* <DEDUP_REMOVED lines=14> */
.L_x_258:


//--------------------- .nv.global.init           --------------------------
	.section	.nv.global.init,"aw",@progbits
.nv.global.init:
	.type		$str$22,@object
	.size		$str$22,($str$26 - $str$22)
$str$22:
        /*0000*/ 	.byte	0x6b, 0x5f, 0x74, 0x69, 0x6c, 0x65, 0x5f, 0x63, 0x6f, 0x75, 0x6e, 0x74, 0x20, 0x3e, 0x3d, 0x20
        /*0010*/ 	.byte	0x31, 0x00
	.type		$str$26,@object
	.size		$str$26,($str$27 - $str$26)
$str$26:
        /*0012*/ 	.byte	0x28, 0x61, 0x64, 0x64, 0x72, 0x65, 0x73, 0x73, 0x20, 0x26, 0x20, 0x6d, 0x61, 0x73, 0x6b, 0x29
        /*0022*/ 	.byte	0x20, 0x3d, 0x3d, 0x20, 0x30, 0x00
	.type		$str$27,@object
	.size		$str$27,($str$23 - $str$27)
$str$27:
        /*0028*/ 	.byte	0x2f, 0x74, 0x6d, 0x70, 0x2f, 0x63, 0x75, 0x74, 0x6c, 0x61, 0x73, 0x73, 0x5f, 0x73, 0x77, 0x65
        /*0038*/ 	.byte	0x65, 0x70, 0x5f, 0x73, 0x72, 0x63, 0x2f, 0x69, 0x6e, 0x63, 0x6c, 0x75, 0x64, 0x65, 0x2f, 0x63
        /*0048*/ 	.byte	0x75, 0x74, 0x65, 0x2f, 0x70, 0x6f, 0x69, 0x6e, 0x74, 0x65, 0x72, 0x5f, 0x66, 0x6c, 0x61, 0x67
        /*0058*/ 	.byte	0x67, 0x65, 0x64, 0x2e, 0x68, 0x70, 0x70, 0x00
	.type		$str$23,@object
	.size		$str$23,(__unnamed_2 - $str$23)
$str$23:
        /*0060*/ 	.byte	0x2f, 0x74, 0x6d, 0x70, 0x2f, 0x63, 0x75, 0x74, 0x6c, 0x61, 0x73, 0x73, 0x5f, 0x73, 0x77, 0x65
        /*0070*/ 	.byte	0x65, 0x70, 0x5f, 0x73, 0x72, 0x63, 0x2f, 0x69, 0x6e, 0x63, 0x6c, 0x75, 0x64, 0x65, 0x2f, 0x63
        /*0080*/ 	.byte	0x75, 0x74, 0x6c, 0x61, 0x73, 0x73, 0x2f, 0x67, 0x65, 0x6d, 0x6d, 0x2f, 0x63, 0x6f, 0x6c, 0x6c
        /*0090*/ 	.byte	0x65, 0x63, 0x74, 0x69, 0x76, 0x65, 0x2f, 0x73, 0x6d, 0x39, 0x30, 0x5f, 0x6d, 0x6d, 0x61, 0x5f
        /*00a0*/ 	.byte	0x74, 0x6d, 0x61, 0x5f, 0x67, 0x6d, 0x6d, 0x61, 0x5f, 0x73, 0x73, 0x5f, 0x77, 0x61, 0x72, 0x70
        /*00b0*/ 	.byte	0x73, 0x70, 0x65, 0x63, 0x69, 0x61, 0x6c, 0x69, 0x7a, 0x65, 0x64, 0x2e, 0x68, 0x70, 0x70, 0x00
	.type		__unnamed_2,@object
	.size		__unnamed_2,(__unnamed_1 - __unnamed_2)
__unnamed_2:
        /*00c0*/ 	.byte	0x61, 0x75, 0x74, 0x6f, 0x20, 0x63, 0x75, 0x74, 0x65, 0x3a, 0x3a, 0x61, 0x73, 0x5f, 0x70, 0x6f
        /* <DEDUP_REMOVED lines=27> */
        /*0280*/ 	.byte	0x36, 0x3e, 0x3e, 0x3e, 0x3e, 0x3e, 0x5d, 0x00
	.type		__unnamed_1,@object
	.size		__unnamed_1,(.L_0 - __unnamed_1)
__unnamed_1:
        /* <DEDUP_REMOVED lines=180> */
        /*0dc8*/ 	.byte	0x65, 0x3a, 0x3a, 0x69, 0x64, 0x65, 0x6e, 0x74, 0x69, 0x74, 0x79, 0x5d, 0x00
.L_0:


//--------------------- .nv.shared._ZN7cutlass13device_kernelINS_4gemm6kernel13GemmUniversalIN4cute5tupleIJiiiiEEENS1_10collective13CollectiveMmaINS1_34MainloopSm90TmaGmmaWarpSpecializedILi4ENS5_IJNS4_1CILi1EEESB_SB_EEENS1_35KernelTmaWarpSpecializedCooperativeEEENS5_IJNSA_ILi256EEENSA_ILi128EEENSA_ILi64EEEEEENS_6half_tENS5_IJlSB_lEEESJ_SK_NS4_8TiledMMAINS4_8MMA_AtomIJNS4_4SM904GMMA26MMA_64x128x16_F32F16F16_SSILNSO_5MajorE0ELSQ_0ELNSO_7ScaleInE1ELSR_1EEEEEENS4_6LayoutINS5_IJNSA_ILi2EEESB_SB_EEENS5_IJSB_NSA_ILi0EEESX_EEEEENS5_IJNS4_10UnderscoreES10_S10_EEEEENS4_13SM90_TMA_LOADENS4_14ComposedLayoutINS4_7SwizzleILi3ELi4ELi3EEENS4_18smem_ptr_flag_bitsILi16EEENSU_INS5_IJNSA_ILi8EEESH_EEENS5_IJSH_SB_EEEEEEEvNS4_8identityES13_S1D_vS1E_EENS_8epilogue10collective18CollectiveEpilogueINS1G_22Sm90TmaWarpSpecializedILi4ELi2ELi16ELb1ELb0EEEJSI_NS5_IJSG_NSA_ILi32EEEEEESJ_SK_SJ_SK_NS1G_6fusion15FusionCallbacksIS1K_NS1N_23LinCombPerRowBiasEltActINS1G_6thread4ReLuESJ_fSJ_SJ_fLi8ELNS_15FloatRoundStyleE2EEESI_S1M_JEEES13_NS14_INS15_ILi2ELi4ELi3EEES18_NSU_INS5_IJS19_S1L_EEENS5_IJS1L_SB_EEEEEEENS4_17SM75_U32x4_LDSM_NENS4_14SM90_TMA_STOREES1Z_NS4_17SM90_U32x4_STSM_NENS4_9Copy_AtomIJS22_SJ_EEEvEEEvvEEEEvNT_6ParamsE --------------------------
	.section	.nv.shared._ZN7cutlass13device_kernelINS_4gemm6kernel13GemmUniversalIN4cute5tupleIJiiiiEEENS1_10collective13CollectiveMmaINS1_34MainloopSm90TmaGmmaWarpSpecializedILi4ENS5_IJNS4_1CILi1EEESB_SB_EEENS1_35KernelTmaWarpSpecializedCooperativeEEENS5_IJNSA_ILi256EEENSA_ILi128EEENSA_ILi64EEEEEENS_6half_tENS5_IJlSB_lEEESJ_SK_NS4_8TiledMMAINS4_8MMA_AtomIJNS4_4SM904GMMA26MMA_64x128x16_F32F16F16_SSILNSO_5MajorE0ELSQ_0ELNSO_7ScaleInE1ELSR_1EEEEEENS4_6LayoutINS5_IJNSA_ILi2EEESB_SB_EEENS5_IJSB_NSA_ILi0EEESX_EEEEENS5_IJNS4_10UnderscoreES10_S10_EEEEENS4_13SM90_TMA_LOADENS4_14ComposedLayoutINS4_7SwizzleILi3ELi4ELi3EEENS4_18smem_ptr_flag_bitsILi16EEENSU_INS5_IJNSA_ILi8EEESH_EEENS5_IJSH_SB_EEEEEEEvNS4_8identityES13_S1D_vS1E_EENS_8epilogue10collective18CollectiveEpilogueINS1G_22Sm90TmaWarpSpecializedILi4ELi2ELi16ELb1ELb0EEEJSI_NS5_IJSG_NSA_ILi32EEEEEESJ_SK_SJ_SK_NS1G_6fusion15FusionCallbacksIS1K_NS1N_23LinCombPerRowBiasEltActINS1G_6thread4ReLuESJ_fSJ_SJ_fLi8ELNS_15FloatRoundStyleE2EEESI_S1M_JEEES13_NS14_INS15_ILi2ELi4ELi3EEES18_NSU_INS5_IJS19_S1L_EEENS5_IJS1L_SB_EEEEEEENS4_17SM75_U32x4_LDSM_NENS4_14SM90_TMA_STOREES1Z_NS4_17SM90_U32x4_STSM_NENS4_9Copy_AtomIJS22_SJ_EEEvEEEvvEEEEvNT_6ParamsE,"aw",@nobits
	.sectionflags	@""
	.align	16
	.zero		1024


//--------------------- .nv.shared.reserved.0     --------------------------
	.section	.nv.shared.reserved.0,"aw",@nobits
	.weak		__nv_reservedSMEM_offset_0_alias
	.size		__nv_reservedSMEM_offset_0_alias, 0, 0
	.other		__nv_reservedSMEM_offset_0_alias,@"STO_CUDA_RESERVED_SHARED STV_DEFAULT"
__nv_reservedSMEM_offset_0_alias:
	.zero		0


//--------------------- .nv.global                --------------------------
	.section	.nv.global,"aw",@nobits
.nv.global:
	.type		_ZN39_INTERNAL_fd6953d1_4_k_cu_2dd1fd34_27934cute1_E,@object
	.size		_ZN39_INTERNAL_fd6953d1_4_k_cu_2dd1fd34_27934cute1_E,(_ZN39_INTERNAL_fd6953d1_4_k_cu_2dd1fd34_27934cuda3std3__45__cpo6cbeginE - _ZN39_INTERNAL_fd6953d1_4_k_cu_2dd1fd34_27934cute1_E)
_ZN39_INTERNAL_fd6953d1_4_k_cu_2dd1fd34_27934cute1_E:
	.zero		1
	.type		_ZN39_INTERNAL_fd6953d1_4_k_cu_2dd1fd34_27934cuda3std3__45__cpo6cbeginE,@object
	.size		_ZN39_INTERNAL_fd6953d1_4_k_cu_2dd1fd34_27934cuda3std3__45__cpo6cbeginE,(_ZN39_INTERNAL_fd6953d1_4_k_cu_2dd1fd34_27934cuda3std3__48in_placeE - _ZN39_INTERNAL_fd6953d1_4_k_cu_2dd1fd34_27934cuda3std3__45__cpo6cbeginE)
_ZN39_INTERNAL_fd6953d1_4_k_cu_2dd1fd34_27934cuda3std3__45__cpo6cbeginE:
	.zero		1
	.type		_ZN39_INTERNAL_fd6953d1_4_k_cu_2dd1fd34_27934cuda3std3__48in_placeE,@object
	.size		_ZN39_INTERNAL_fd6953d1_4_k_cu_2dd1fd34_27934cuda3std3__48in_placeE,(_ZN39_INTERNAL_fd6953d1_4_k_cu_2dd1fd34_27934cuda3std6ranges3__45__cpo9iter_moveE - _ZN39_INTERNAL_fd6953d1_4_k_cu_2dd1fd34_27934cuda3std3__48in_placeE)
_ZN39_INTERNAL_fd6953d1_4_k_cu_2dd1fd34_27934cuda3std3__48in_placeE:
	.zero		1
	.type		_ZN39_INTERNAL_fd6953d1_4_k_cu_2dd1fd34_27934cuda3std6ranges3__45__cpo9iter_moveE,@object
	.size		_ZN39_INTERNAL_fd6953d1_4_k_cu_2dd1fd34_27934cuda3std6ranges3__45__cpo9iter_moveE,(_ZN39_INTERNAL_fd6953d1_4_k_cu_2dd1fd34_27934cuda3std3__45__cpo5beginE - _ZN39_INTERNAL_fd6953d1_4_k_cu_2dd1fd34_27934cuda3std6ranges3__45__cpo9iter_moveE)
_ZN39_INTERNAL_fd6953d1_4_k_cu_2dd1fd34_27934cuda3std6ranges3__45__cpo9iter_moveE:
	.zero		1
	.type		_ZN39_INTERNAL_fd6953d1_4_k_cu_2dd1fd34_27934cuda3std3__45__cpo5beginE,@object
	.size		_ZN39_INTERNAL_fd6953d1_4_k_cu_2dd1fd34_27934cuda3std3__45__cpo5beginE,(_ZN39_INTERNAL_fd6953d1_4_k_cu_2dd1fd34_27934cuda3std3__441_GLOBAL__N__fd6953d1_4_k_cu_2dd1fd34_27936ignoreE - _ZN39_INTERNAL_fd6953d1_4_k_cu_2dd1fd34_27934cuda3std3__45__cpo5beginE)
_ZN39_INTERNAL_fd6953d1_4_k_cu_2dd1fd34_27934cuda3std3__45__cpo5beginE:
	.zero		1
	.type		_ZN39_INTERNAL_fd6953d1_4_k_cu_2dd1fd34_27934cuda3std3__441_GLOBAL__N__fd6953d1_4_k_cu_2dd1fd34_27936ignoreE,@object
	.size		_ZN39_INTERNAL_fd6953d1_4_k_cu_2dd1fd34_27934cuda3std3__441_GLOBAL__N__fd6953d1_4_k_cu_2dd1fd34_27936ignoreE,(_ZN39_INTERNAL_fd6953d1_4_k_cu_2dd1fd34_27934cute7productE - _ZN39_INTERNAL_fd6953d1_4_k_cu_2dd1fd34_27934cuda3std3__441_GLOBAL__N__fd6953d1_4_k_cu_2dd1fd34_27936ignoreE)
_ZN39_INTERNAL_fd6953d1_4_k_cu_2dd1fd34_27934cuda3std3__441_GLOBAL__N__fd6953d1_4_k_cu_2dd1fd34_27936ignoreE:
	.zero		1
	.type		_ZN39_INTERNAL_fd6953d1_4_k_cu_2dd1fd34_27934cute7productE,@object
	.size		_ZN39_INTERNAL_fd6953d1_4_k_cu_2dd1fd34_27934cute7productE,(_ZN39_INTERNAL_fd6953d1_4_k_cu_2dd1fd34_27934cuda3std3__45__cpo3endE - _ZN39_INTERNAL_fd6953d1_4_k_cu_2dd1fd34_27934cute7productE)
_ZN39_INTERNAL_fd6953d1_4_k_cu_2dd1fd34_27934cute7productE:
	.zero		1
	.type		_ZN39_INTERNAL_fd6953d1_4_k_cu_2dd1fd34_27934cuda3std3__45__cpo3endE,@object
	.size		_ZN39_INTERNAL_fd6953d1_4_k_cu_2dd1fd34_27934cuda3std3__45__cpo3endE,(_ZN39_INTERNAL_fd6953d1_4_k_cu_2dd1fd34_27934cuda3std3__419piecewise_constructE - _ZN39_INTERNAL_fd6953d1_4_k_cu_2dd1fd34_27934cuda3std3__45__cpo3endE)
_ZN39_INTERNAL_fd6953d1_4_k_cu_2dd1fd34_27934cuda3std3__45__cpo3endE:
	.zero		1
	.type		_ZN39_INTERNAL_fd6953d1_4_k_cu_2dd1fd34_27934cuda3std3__419piecewise_constructE,@object
	.size		_ZN39_INTERNAL_fd6953d1_4_k_cu_2dd1fd34_27934cuda3std3__419piecewise_constructE,(_ZN39_INTERNAL_fd6953d1_4_k_cu_2dd1fd34_27934cuda3std3__45__cpo4cendE - _ZN39_INTERNAL_fd6953d1_4_k_cu_2dd1fd34_27934cuda3std3__419piecewise_constructE)
_ZN39_INTERNAL_fd6953d1_4_k_cu_2dd1fd34_27934cuda3std3__419piecewise_constructE:
	.zero		1
	.type		_ZN39_INTERNAL_fd6953d1_4_k_cu_2dd1fd34_27934cuda3std3__45__cpo4cendE,@object
	.size		_ZN39_INTERNAL_fd6953d1_4_k_cu_2dd1fd34_27934cuda3std3__45__cpo4cendE,(_ZN39_INTERNAL_fd6953d1_4_k_cu_2dd1fd34_27934cuda3std6ranges3__45__cpo4swapE - _ZN39_INTERNAL_fd6953d1_4_k_cu_2dd1fd34_27934cuda3std3__45__cpo4cendE)
_ZN39_INTERNAL_fd6953d1_4_k_cu_2dd1fd34_27934cuda3std3__45__cpo4cendE:
	.zero		1
	.type		_ZN39_INTERNAL_fd6953d1_4_k_cu_2dd1fd34_27934cuda3std6ranges3__45__cpo4swapE,@object
	.size		_ZN39_INTERNAL_fd6953d1_4_k_cu_2dd1fd34_27934cuda3std6ranges3__45__cpo4swapE,(.L_9 - _ZN39_INTERNAL_fd6953d1_4_k_cu_2dd1fd34_27934cuda3std6ranges3__45__cpo4swapE)
_ZN39_INTERNAL_fd6953d1_4_k_cu_2dd1fd34_27934cuda3std6ranges3__45__cpo4swapE:
	.zero		1
.L_9:


//--------------------- .nv.constant0._ZN7cutlass13device_kernelINS_4gemm6kernel13GemmUniversalIN4cute5tupleIJiiiiEEENS1_10collective13CollectiveMmaINS1_34MainloopSm90TmaGmmaWarpSpecializedILi4ENS5_IJNS4_1CILi1EEESB_SB_EEENS1_35KernelTmaWarpSpecializedCooperativeEEENS5_IJNSA_ILi256EEENSA_ILi128EEENSA_ILi64EEEEEENS_6half_tENS5_IJlSB_lEEESJ_SK_NS4_8TiledMMAINS4_8MMA_AtomIJNS4_4SM904GMMA26MMA_64x128x16_F32F16F16_SSILNSO_5MajorE0ELSQ_0ELNSO_7ScaleInE1ELSR_1EEEEEENS4_6LayoutINS5_IJNSA_ILi2EEESB_SB_EEENS5_IJSB_NSA_ILi0EEESX_EEEEENS5_IJNS4_10UnderscoreES10_S10_EEEEENS4_13SM90_TMA_LOADENS4_14ComposedLayoutINS4_7SwizzleILi3ELi4ELi3EEENS4_18smem_ptr_flag_bitsILi16EEENSU_INS5_IJNSA_ILi8EEESH_EEENS5_IJSH_SB_EEEEEEEvNS4_8identityES13_S1D_vS1E_EENS_8epilogue10collective18CollectiveEpilogueINS1G_22Sm90TmaWarpSpecializedILi4ELi2ELi16ELb1ELb0EEEJSI_NS5_IJSG_NSA_ILi32EEEEEESJ_SK_SJ_SK_NS1G_6fusion15FusionCallbacksIS1K_NS1N_23LinCombPerRowBiasEltActINS1G_6thread4ReLuESJ_fSJ_SJ_fLi8ELNS_15FloatRoundStyleE2EEESI_S1M_JEEES13_NS14_INS15_ILi2ELi4ELi3EEES18_NSU_INS5_IJS19_S1L_EEENS5_IJS1L_SB_EEEEEEENS4_17SM75_U32x4_LDSM_NENS4_14SM90_TMA_STOREES1Z_NS4_17SM90_U32x4_STSM_NENS4_9Copy_AtomIJS22_SJ_EEEvEEEvvEEEEvNT_6ParamsE --------------------------
	.section	.nv.constant0._ZN7cutlass13device_kernelINS_4gemm6kernel13GemmUniversalIN4cute5tupleIJiiiiEEENS1_10collective13CollectiveMmaINS1_34MainloopSm90TmaGmmaWarpSpecializedILi4ENS5_IJNS4_1CILi1EEESB_SB_EEENS1_35KernelTmaWarpSpecializedCooperativeEEENS5_IJNSA_ILi256EEENSA_ILi128EEENSA_ILi64EEEEEENS_6half_tENS5_IJlSB_lEEESJ_SK_NS4_8TiledMMAINS4_8MMA_AtomIJNS4_4SM904GMMA26MMA_64x128x16_F32F16F16_SSILNSO_5MajorE0ELSQ_0ELNSO_7ScaleInE1ELSR_1EEEEEENS4_6LayoutINS5_IJNSA_ILi2EEESB_SB_EEENS5_IJSB_NSA_ILi0EEESX_EEEEENS5_IJNS4_10UnderscoreES10_S10_EEEEENS4_13SM90_TMA_LOADENS4_14ComposedLayoutINS4_7SwizzleILi3ELi4ELi3EEENS4_18smem_ptr_flag_bitsILi16EEENSU_INS5_IJNSA_ILi8EEESH_EEENS5_IJSH_SB_EEEEEEEvNS4_8identityES13_S1D_vS1E_EENS_8epilogue10collective18CollectiveEpilogueINS1G_22Sm90TmaWarpSpecializedILi4ELi2ELi16ELb1ELb0EEEJSI_NS5_IJSG_NSA_ILi32EEEEEESJ_SK_SJ_SK_NS1G_6fusion15FusionCallbacksIS1K_NS1N_23LinCombPerRowBiasEltActINS1G_6thread4ReLuESJ_fSJ_SJ_fLi8ELNS_15FloatRoundStyleE2EEESI_S1M_JEEES13_NS14_INS15_ILi2ELi4ELi3EEES18_NSU_INS5_IJS19_S1L_EEENS5_IJS1L_SB_EEEEEEENS4_17SM75_U32x4_LDSM_NENS4_14SM90_TMA_STOREES1Z_NS4_17SM90_U32x4_STSM_NENS4_9Copy_AtomIJS22_SJ_EEEvEEEvvEEEEvNT_6ParamsE,"a",@progbits
	.sectionflags	@""
	.align	4
.nv.constant0._ZN7cutlass13device_kernelINS_4gemm6kernel13GemmUniversalIN4cute5tupleIJiiiiEEENS1_10collective13CollectiveMmaINS1_34MainloopSm90TmaGmmaWarpSpecializedILi4ENS5_IJNS4_1CILi1EEESB_SB_EEENS1_35KernelTmaWarpSpecializedCooperativeEEENS5_IJNSA_ILi256EEENSA_ILi128EEENSA_ILi64EEEEEENS_6half_tENS5_IJlSB_lEEESJ_SK_NS4_8TiledMMAINS4_8MMA_AtomIJNS4_4SM904GMMA26MMA_64x128x16_F32F16F16_SSILNSO_5MajorE0ELSQ_0ELNSO_7ScaleInE1ELSR_1EEEEEENS4_6LayoutINS5_IJNSA_ILi2EEESB_SB_EEENS5_IJSB_NSA_ILi0EEESX_EEEEENS5_IJNS4_10UnderscoreES10_S10_EEEEENS4_13SM90_TMA_LOADENS4_14ComposedLayoutINS4_7SwizzleILi3ELi4ELi3EEENS4_18smem_ptr_flag_bitsILi16EEENSU_INS5_IJNSA_ILi8EEESH_EEENS5_IJSH_SB_EEEEEEEvNS4_8identityES13_S1D_vS1E_EENS_8epilogue10collective18CollectiveEpilogueINS1G_22Sm90TmaWarpSpecializedILi4ELi2ELi16ELb1ELb0EEEJSI_NS5_IJSG_NSA_ILi32EEEEEESJ_SK_SJ_SK_NS1G_6fusion15FusionCallbacksIS1K_NS1N_23LinCombPerRowBiasEltActINS1G_6thread4ReLuESJ_fSJ_SJ_fLi8ELNS_15FloatRoundStyleE2EEESI_S1M_JEEES13_NS14_INS15_ILi2ELi4ELi3EEES18_NSU_INS5_IJS19_S1L_EEENS5_IJS1L_SB_EEEEEEENS4_17SM75_U32x4_LDSM_NENS4_14SM90_TMA_STOREES1Z_NS4_17SM90_U32x4_STSM_NENS4_9Copy_AtomIJS22_SJ_EEEvEEEvvEEEEvNT_6ParamsE:
	.zero		2432


//--------------------- SYMBOLS --------------------------

	.type		.nv.reservedSmem.offset0,@object
	.size		.nv.reservedSmem.offset0,0x4
	.type		__assertfail,@function
